	.target	sm_90a

	.elftype	@"ET_EXEC"


//--------------------- .note.nv.tkinfo           --------------------------
	.section	.note.nv.tkinfo,"",@"SHT_NOTE"
	.sectionflags	@"SHF_NOTE_NV_TKINFO"
	.tkinfo
        /*0018*/ 	.word	0x00000002
        /*0030*/ 	.string	""
        /*0030*/ 	.string	"ptxas"
        /*0030*/ 	.string	"Cuda compilation tools, release 13.0, V13.0.88"
        /*0030*/ 	.string	"Build cuda_13.0.r13.0/compiler.36424714_0"
        /*0030*/ 	.string	"-arch sm_90a -m 64 "



//--------------------- .note.nv.cuinfo           --------------------------
	.section	.note.nv.cuinfo,"",@"SHT_NOTE"
	.sectionflags	@"SHF_NOTE_NV_CUINFO"
        /*0018*/ 	.short	0x0002
        /*001a*/ 	.short	0x005a
        /*001c*/ 	.short	0x0082
	.zero		2


//--------------------- .nv.info                  --------------------------
	.section	.nv.info,"",@"SHT_CUDA_INFO"
	.align	4


	//----- nvinfo : EIATTR_REGCOUNT
	.align		4
        /*0000*/ 	.byte	0x04, 0x2f
        /*0002*/ 	.short	(.L_12 - .L_11)
	.align		4
.L_11:
        /*0004*/ 	.word	index@(_ZN7cutlass13device_kernelINS_4conv6kernel13ConvUniversalINS1_16ConvProblemShapeILNS1_8OperatorE1ELi3EEENS1_10collective14CollectiveConvINS1_46MainloopSm90TmaGmmaWarpSpecializedImplicitGemmILS5_1ELi28ELi3EN4cute5tupleIJNSA_1CILi2EEENSC_ILi1EEESE_EEENS1_36KernelImplicitTmaWarpSpecializedSm90ELi1EEENSB_IJNSC_ILi64EEESI_NSB_IJNSC_ILi32EEEEEEEEENS_6half_tESM_NSA_8TiledMMAINSA_8MMA_AtomIJNSA_4SM904GMMA25MMA_64x64x16_F32F16F16_SSILNSQ_5MajorE0ELSS_1ELNSQ_7ScaleInE1ELST_1EEEEEENSA_6LayoutINSB_IJSE_SE_SE_EEENSB_IJNSC_ILi0EEESY_SY_EEEEENSB_IJNSA_10UnderscoreES11_S11_EEEEENS7_6detail26Sm90ImplicitGemmTileTraitsINSA_20SM90_TMA_LOAD_IM2COLENSA_14ComposedLayoutINSA_7SwizzleILi2ELi4ELi3EEENSA_18smem_ptr_flag_bitsILi16EEENSW_INSB_IJNSB_IJNSC_ILi8EEES1C_EEENSB_IJSJ_SE_EEENSB_IJSE_NSC_ILi28EEEEEEEEENSB_IJNSB_IJSJ_NSC_ILi256EEEEEENSB_IJSE_SY_EEENSB_IJSY_NSC_ILi2048EEEEEEEEEEEEEvEENS15_INSA_23SM90_TMA_LOAD_MULTICASTENS17_INS18_ILi3ELi4ELi3EEES1B_NSW_INSB_IJNSB_IJSI_SE_EEENSB_IJS1C_NSC_ILi4EEEEEES1G_EEENSB_IJS1K_NSB_IJSI_NSC_ILi512EEEEEES1M_EEEEEEEvEEEENS_8epilogue10collective6detail29Sm90TmaWarpSpecializedAdapterINS25_15DefaultEpilogueISM_NSB_IJNSB_IJllllEEESE_SY_EEES2A_NS24_6thread17LinearCombinationISM_Li1EffLNS2B_9ScaleType4KindE0ELNS_15FloatRoundStyleE2ESM_EENS_4gemm15EpilogueDefaultEEEEEvvEEEEvNT_6ParamsE)
        /*0008*/ 	.word	0x0000003a


	//----- nvinfo : EIATTR_FRAME_SIZE
	.align		4
.L_12:
        /*000c*/ 	.byte	0x04, 0x11
        /*000e*/ 	.short	(.L_14 - .L_13)
	.align		4
.L_13:
        /*0010*/ 	.word	index@(_ZN7cutlass13device_kernelINS_4conv6kernel13ConvUniversalINS1_16ConvProblemShapeILNS1_8OperatorE1ELi3EEENS1_10collective14CollectiveConvINS1_46MainloopSm90TmaGmmaWarpSpecializedImplicitGemmILS5_1ELi28ELi3EN4cute5tupleIJNSA_1CILi2EEENSC_ILi1EEESE_EEENS1_36KernelImplicitTmaWarpSpecializedSm90ELi1EEENSB_IJNSC_ILi64EEESI_NSB_IJNSC_ILi32EEEEEEEEENS_6half_tESM_NSA_8TiledMMAINSA_8MMA_AtomIJNSA_4SM904GMMA25MMA_64x64x16_F32F16F16_SSILNSQ_5MajorE0ELSS_1ELNSQ_7ScaleInE1ELST_1EEEEEENSA_6LayoutINSB_IJSE_SE_SE_EEENSB_IJNSC_ILi0EEESY_SY_EEEEENSB_IJNSA_10UnderscoreES11_S11_EEEEENS7_6detail26Sm90ImplicitGemmTileTraitsINSA_20SM90_TMA_LOAD_IM2COLENSA_14ComposedLayoutINSA_7SwizzleILi2ELi4ELi3EEENSA_18smem_ptr_flag_bitsILi16EEENSW_INSB_IJNSB_IJNSC_ILi8EEES1C_EEENSB_IJSJ_SE_EEENSB_IJSE_NSC_ILi28EEEEEEEEENSB_IJNSB_IJSJ_NSC_ILi256EEEEEENSB_IJSE_SY_EEENSB_IJSY_NSC_ILi2048EEEEEEEEEEEEEvEENS15_INSA_23SM90_TMA_LOAD_MULTICASTENS17_INS18_ILi3ELi4ELi3EEES1B_NSW_INSB_IJNSB_IJSI_SE_EEENSB_IJS1C_NSC_ILi4EEEEEES1G_EEENSB_IJS1K_NSB_IJSI_NSC_ILi512EEEEEES1M_EEEEEEEvEEEENS_8epilogue10collective6detail29Sm90TmaWarpSpecializedAdapterINS25_15DefaultEpilogueISM_NSB_IJNSB_IJllllEEESE_SY_EEES2A_NS24_6thread17LinearCombinationISM_Li1EffLNS2B_9ScaleType4KindE0ELNS_15FloatRoundStyleE2ESM_EENS_4gemm15EpilogueDefaultEEEEEvvEEEEvNT_6ParamsE)
        /*0014*/ 	.word	0x00000000


	//----- nvinfo : EIATTR_MIN_STACK_SIZE
	.align		4
.L_14:
        /*0018*/ 	.byte	0x04, 0x12
        /*001a*/ 	.short	(.L_16 - .L_15)
	.align		4
.L_15:
        /*001c*/ 	.word	index@(_ZN7cutlass13device_kernelINS_4conv6kernel13ConvUniversalINS1_16ConvProblemShapeILNS1_8OperatorE1ELi3EEENS1_10collective14CollectiveConvINS1_46MainloopSm90TmaGmmaWarpSpecializedImplicitGemmILS5_1ELi28ELi3EN4cute5tupleIJNSA_1CILi2EEENSC_ILi1EEESE_EEENS1_36KernelImplicitTmaWarpSpecializedSm90ELi1EEENSB_IJNSC_ILi64EEESI_NSB_IJNSC_ILi32EEEEEEEEENS_6half_tESM_NSA_8TiledMMAINSA_8MMA_AtomIJNSA_4SM904GMMA25MMA_64x64x16_F32F16F16_SSILNSQ_5MajorE0ELSS_1ELNSQ_7ScaleInE1ELST_1EEEEEENSA_6LayoutINSB_IJSE_SE_SE_EEENSB_IJNSC_ILi0EEESY_SY_EEEEENSB_IJNSA_10UnderscoreES11_S11_EEEEENS7_6detail26Sm90ImplicitGemmTileTraitsINSA_20SM90_TMA_LOAD_IM2COLENSA_14ComposedLayoutINSA_7SwizzleILi2ELi4ELi3EEENSA_18smem_ptr_flag_bitsILi16EEENSW_INSB_IJNSB_IJNSC_ILi8EEES1C_EEENSB_IJSJ_SE_EEENSB_IJSE_NSC_ILi28EEEEEEEEENSB_IJNSB_IJSJ_NSC_ILi256EEEEEENSB_IJSE_SY_EEENSB_IJSY_NSC_ILi2048EEEEEEEEEEEEEvEENS15_INSA_23SM90_TMA_LOAD_MULTICASTENS17_INS18_ILi3ELi4ELi3EEES1B_NSW_INSB_IJNSB_IJSI_SE_EEENSB_IJS1C_NSC_ILi4EEEEEES1G_EEENSB_IJS1K_NSB_IJSI_NSC_ILi512EEEEEES1M_EEEEEEEvEEEENS_8epilogue10collective6detail29Sm90TmaWarpSpecializedAdapterINS25_15DefaultEpilogueISM_NSB_IJNSB_IJllllEEESE_SY_EEES2A_NS24_6thread17LinearCombinationISM_Li1EffLNS2B_9ScaleType4KindE0ELNS_15FloatRoundStyleE2ESM_EENS_4gemm15EpilogueDefaultEEEEEvvEEEEvNT_6ParamsE)
        /*0020*/ 	.word	0x00000000
.L_16:


//--------------------- .nv.compat                --------------------------
	.section	.nv.compat,"",@"SHT_CUDA_COMPAT_INFO"
	.align	4
        /*0000*/ 	.byte	0x02, 0x09, 0x01, 0x00, 0x02, 0x02, 0x04, 0x00, 0x02, 0x05, 0x05, 0x00, 0x03, 0x07, 0x01, 0x01
        /*0010*/ 	.byte	0x02, 0x03, 0x01, 0x00, 0x02, 0x06, 0x01, 0x00, 0x04, 0x0b, 0x08, 0x00, 0x00, 0x00, 0x00, 0x00
        /*0020*/ 	.byte	0x00, 0x00, 0x00, 0x00


//--------------------- .nv.info._ZN7cutlass13device_kernelINS_4conv6kernel13ConvUniversalINS1_16ConvProblemShapeILNS1_8OperatorE1ELi3EEENS1_10collective14CollectiveConvINS1_46MainloopSm90TmaGmmaWarpSpecializedImplicitGemmILS5_1ELi28ELi3EN4cute5tupleIJNSA_1CILi2EEENSC_ILi1EEESE_EEENS1_36KernelImplicitTmaWarpSpecializedSm90ELi1EEENSB_IJNSC_ILi64EEESI_NSB_IJNSC_ILi32EEEEEEEEENS_6half_tESM_NSA_8TiledMMAINSA_8MMA_AtomIJNSA_4SM904GMMA25MMA_64x64x16_F32F16F16_SSILNSQ_5MajorE0ELSS_1ELNSQ_7ScaleInE1ELST_1EEEEEENSA_6LayoutINSB_IJSE_SE_SE_EEENSB_IJNSC_ILi0EEESY_SY_EEEEENSB_IJNSA_10UnderscoreES11_S11_EEEEENS7_6detail26Sm90ImplicitGemmTileTraitsINSA_20SM90_TMA_LOAD_IM2COLENSA_14ComposedLayoutINSA_7SwizzleILi2ELi4ELi3EEENSA_18smem_ptr_flag_bitsILi16EEENSW_INSB_IJNSB_IJNSC_ILi8EEES1C_EEENSB_IJSJ_SE_EEENSB_IJSE_NSC_ILi28EEEEEEEEENSB_IJNSB_IJSJ_NSC_ILi256EEEEEENSB_IJSE_SY_EEENSB_IJSY_NSC_ILi2048EEEEEEEEEEEEEvEENS15_INSA_23SM90_TMA_LOAD_MULTICASTENS17_INS18_ILi3ELi4ELi3EEES1B_NSW_INSB_IJNSB_IJSI_SE_EEENSB_IJS1C_NSC_ILi4EEEEEES1G_EEENSB_IJS1K_NSB_IJSI_NSC_ILi512EEEEEES1M_EEEEEEEvEEEENS_8epilogue10collective6detail29Sm90TmaWarpSpecializedAdapterINS25_15DefaultEpilogueISM_NSB_IJNSB_IJllllEEESE_SY_EEES2A_NS24_6thread17LinearCombinationISM_Li1EffLNS2B_9ScaleType4KindE0ELNS_15FloatRoundStyleE2ESM_EENS_4gemm15EpilogueDefaultEEEEEvvEEEEvNT_6ParamsE --------------------------
	.section	.nv.info._ZN7cutlass13device_kernelINS_4conv6kernel13ConvUniversalINS1_16ConvProblemShapeILNS1_8OperatorE1ELi3EEENS1_10collective14CollectiveConvINS1_46MainloopSm90TmaGmmaWarpSpecializedImplicitGemmILS5_1ELi28ELi3EN4cute5tupleIJNSA_1CILi2EEENSC_ILi1EEESE_EEENS1_36KernelImplicitTmaWarpSpecializedSm90ELi1EEENSB_IJNSC_ILi64EEESI_NSB_IJNSC_ILi32EEEEEEEEENS_6half_tESM_NSA_8TiledMMAINSA_8MMA_AtomIJNSA_4SM904GMMA25MMA_64x64x16_F32F16F16_SSILNSQ_5MajorE0ELSS_1ELNSQ_7ScaleInE1ELST_1EEEEEENSA_6LayoutINSB_IJSE_SE_SE_EEENSB_IJNSC_ILi0EEESY_SY_EEEEENSB_IJNSA_10UnderscoreES11_S11_EEEEENS7_6detail26Sm90ImplicitGemmTileTraitsINSA_20SM90_TMA_LOAD_IM2COLENSA_14ComposedLayoutINSA_7SwizzleILi2ELi4ELi3EEENSA_18smem_ptr_flag_bitsILi16EEENSW_INSB_IJNSB_IJNSC_ILi8EEES1C_EEENSB_IJSJ_SE_EEENSB_IJSE_NSC_ILi28EEEEEEEEENSB_IJNSB_IJSJ_NSC_ILi256EEEEEENSB_IJSE_SY_EEENSB_IJSY_NSC_ILi2048EEEEEEEEEEEEEvEENS15_INSA_23SM90_TMA_LOAD_MULTICASTENS17_INS18_ILi3ELi4ELi3EEES1B_NSW_INSB_IJNSB_IJSI_SE_EEENSB_IJS1C_NSC_ILi4EEEEEES1G_EEENSB_IJS1K_NSB_IJSI_NSC_ILi512EEEEEES1M_EEEEEEEvEEEENS_8epilogue10collective6detail29Sm90TmaWarpSpecializedAdapterINS25_15DefaultEpilogueISM_NSB_IJNSB_IJllllEEESE_SY_EEES2A_NS24_6thread17LinearCombinationISM_Li1EffLNS2B_9ScaleType4KindE0ELNS_15FloatRoundStyleE2ESM_EENS_4gemm15EpilogueDefaultEEEEEvvEEEEvNT_6ParamsE,"",@"SHT_CUDA_INFO"
	.sectionflags	@""
	.align	4


	//----- nvinfo : EIATTR_CUDA_API_VERSION
	.align		4
        /*0000*/ 	.byte	0x04, 0x37
        /*0002*/ 	.short	(.L_18 - .L_17)
.L_17:
        /*0004*/ 	.word	0x00000082


	//----- nvinfo : EIATTR_KPARAM_INFO
	.align		4
.L_18:
        /*0008*/ 	.byte	0x04, 0x17
        /*000a*/ 	.short	(.L_20 - .L_19)
.L_19:
        /*000c*/ 	.word	0x00000000
        /*0010*/ 	.short	0x0000
        /*0012*/ 	.short	0x0070
        /*0014*/ 	.byte	0x00, 0xf0, 0x01, 0x10


	//----- nvinfo : EIATTR_SPARSE_MMA_MASK
	.align		4
.L_20:
        /*0018*/ 	.byte	0x03, 0x50
        /*001a*/ 	.short	0x0000


	//----- nvinfo : EIATTR_MAXREG_COUNT
	.align		4
        /*001c*/ 	.byte	0x03, 0x1b
        /*001e*/ 	.short	0x00ff


	//----- nvinfo : EIATTR_NUM_BARRIERS
	.align		4
        /*0020*/ 	.byte	0x02, 0x4c
        /*0022*/ 	.byte	0x01
	.zero		1


	//----- nvinfo : EIATTR_MERCURY_ISA_VERSION
	.align		4
        /*0024*/ 	.byte	0x03, 0x5f
        /*0026*/ 	.short	0x0101


	//----- nvinfo : EIATTR_COOP_GROUP_MASK_REGIDS
	.align		4
        /*0028*/ 	.byte	0x04, 0x29
        /*002a*/ 	.short	(.L_22 - .L_21)


	//   ....[0]....
.L_21:
        /*002c*/ 	.word	0xffffffff


	//   ....[1]....
        /*0030*/ 	.word	0xffffffff


	//   ....[2]....
        /*0034*/ 	.word	0xffffffff


	//   ....[3]....
        /*0038*/ 	.word	0xffffffff


	//----- nvinfo : EIATTR_COOP_GROUP_INSTR_OFFSETS
	.align		4
.L_22:
        /*003c*/ 	.byte	0x04, 0x28
        /*003e*/ 	.short	(.L_24 - .L_23)


	//   ....[0]....
.L_23:
        /*0040*/ 	.word	0x00000070


	//   ....[1]....
        /*0044*/ 	.word	0x00000080


	//   ....[2]....
        /*0048*/ 	.word	0x00000140


	//   ....[3]....
        /*004c*/ 	.word	0x000009d0


	//----- nvinfo : EIATTR_MBARRIER_INSTR_OFFSETS
	.align		4
.L_24:
        /*0050*/ 	.byte	0x04, 0x39
        /*0052*/ 	.short	(.L_26 - .L_25)


	//   ....[0]....
.L_25:
        /*0054*/ 	.word	0x00000310
        /*0058*/ 	.word	0x000000ff
        /*005c*/ 	.word	0x00038000
        /*0060*/ 	.short	0x0100
        /*0062*/ 	.byte	0x08
	.zero		1


	//   ....[1]....
        /*0064*/ 	.word	0x00000320
        /*0068*/ 	.word	0x000000ff
        /*006c*/ 	.word	0x000380e0
        /*0070*/ 	.short	0x0100
        /*0072*/ 	.byte	0x08
	.zero		1


	//   ....[2]....
        /*0074*/ 	.word	0x00000330
        /*0078*/ 	.word	0x000000ff
        /*007c*/ 	.word	0x00038008
        /*0080*/ 	.short	0x0100
        /*0082*/ 	.byte	0x08
	.zero		1


	//   ....[3]....
        /*0084*/ 	.word	0x00000340
        /*0088*/ 	.word	0x000000ff
        /*008c*/ 	.word	0x000380e8
        /*0090*/ 	.short	0x0100
        /*0092*/ 	.byte	0x08
	.zero		1


	//   ....[4]....
        /*0094*/ 	.word	0x00000350
        /*0098*/ 	.word	0x000000ff
        /*009c*/ 	.word	0x00038010
        /*00a0*/ 	.short	0x0100
        /*00a2*/ 	.byte	0x08
	.zero		1


	//   ....[5]....
        /*00a4*/ 	.word	0x00000360
        /*00a8*/ 	.word	0x000000ff
        /*00ac*/ 	.word	0x000380f0
        /*00b0*/ 	.short	0x0100
        /*00b2*/ 	.byte	0x08
	.zero		1


	//   ....[6]....
        /*00b4*/ 	.word	0x00000370
        /*00b8*/ 	.word	0x000000ff
        /*00bc*/ 	.word	0x00038018
        /*00c0*/ 	.short	0x0100
        /*00c2*/ 	.byte	0x08
	.zero		1


	//   ....[7]....
        /*00c4*/ 	.word	0x00000380
        /*00c8*/ 	.word	0x000000ff
        /*00cc*/ 	.word	0x000380f8
        /*00d0*/ 	.short	0x0100
        /*00d2*/ 	.byte	0x08
	.zero		1


	//   ....[8]....
        /*00d4*/ 	.word	0x00000390
        /*00d8*/ 	.word	0x000000ff
        /*00dc*/ 	.word	0x00038020
        /*00e0*/ 	.short	0x0100
        /*00e2*/ 	.byte	0x08
	.zero		1


	//   ....[9]....
        /*00e4*/ 	.word	0x000003a0
        /*00e8*/ 	.word	0x000000ff
        /*00ec*/ 	.word	0x00038100
        /*00f0*/ 	.short	0x0100
        /*00f2*/ 	.byte	0x08
	.zero		1


	//   ....[10]....
        /*00f4*/ 	.word	0x000003b0
        /*00f8*/ 	.word	0x000000ff
        /*00fc*/ 	.word	0x00038028
        /*0100*/ 	.short	0x0100
        /*0102*/ 	.byte	0x08
	.zero		1


	//   ....[11]....
        /*0104*/ 	.word	0x000003c0
        /*0108*/ 	.word	0x000000ff
        /*010c*/ 	.word	0x00038108
        /*0110*/ 	.short	0x0100
        /*0112*/ 	.byte	0x08
	.zero		1


	//   ....[12]....
        /*0114*/ 	.word	0x000003d0
        /*0118*/ 	.word	0x000000ff
        /*011c*/ 	.word	0x00038030
        /*0120*/ 	.short	0x0100
        /*0122*/ 	.byte	0x08
	.zero		1


	//   ....[13]....
        /*0124*/ 	.word	0x000003e0
        /*0128*/ 	.word	0x000000ff
        /*012c*/ 	.word	0x00038110
        /*0130*/ 	.short	0x0100
        /*0132*/ 	.byte	0x08
	.zero		1


	//   ....[14]....
        /*0134*/ 	.word	0x000003f0
        /*0138*/ 	.word	0x000000ff
        /*013c*/ 	.word	0x00038038
        /*0140*/ 	.short	0x0100
        /*0142*/ 	.byte	0x08
	.zero		1


	//   ....[15]....
        /*0144*/ 	.word	0x00000400
        /*0148*/ 	.word	0x000000ff
        /*014c*/ 	.word	0x00038118
        /*0150*/ 	.short	0x0100
        /*0152*/ 	.byte	0x08
	.zero		1


	//   ....[16]....
        /*0154*/ 	.word	0x00000410
        /*0158*/ 	.word	0x000000ff
        /*015c*/ 	.word	0x00038040
        /*0160*/ 	.short	0x0100
        /*0162*/ 	.byte	0x08
	.zero		1


	//   ....[17]....
        /*0164*/ 	.word	0x00000420
        /*0168*/ 	.word	0x000000ff
        /*016c*/ 	.word	0x00038120
        /*0170*/ 	.short	0x0100
        /*0172*/ 	.byte	0x08
	.zero		1


	//   ....[18]....
        /*0174*/ 	.word	0x00000430
        /*0178*/ 	.word	0x000000ff
        /*017c*/ 	.word	0x00038048
        /*0180*/ 	.short	0x0100
        /*0182*/ 	.byte	0x08
	.zero		1


	//   ....[19]....
        /*0184*/ 	.word	0x00000440
        /*0188*/ 	.word	0x000000ff
        /*018c*/ 	.word	0x00038128
        /*0190*/ 	.short	0x0100
        /*0192*/ 	.byte	0x08
	.zero		1


	//   ....[20]....
        /*0194*/ 	.word	0x00000450
        /*0198*/ 	.word	0x000000ff
        /*019c*/ 	.word	0x00038050
        /*01a0*/ 	.short	0x0100
        /*01a2*/ 	.byte	0x08
	.zero		1


	//   ....[21]....
        /*01a4*/ 	.word	0x00000460
        /*01a8*/ 	.word	0x000000ff
        /*01ac*/ 	.word	0x00038130
        /*01b0*/ 	.short	0x0100
        /*01b2*/ 	.byte	0x08
	.zero		1


	//   ....[22]....
        /*01b4*/ 	.word	0x00000470
        /*01b8*/ 	.word	0x000000ff
        /*01bc*/ 	.word	0x00038058
        /*01c0*/ 	.short	0x0100
        /*01c2*/ 	.byte	0x08
	.zero		1


	//   ....[23]....
        /*01c4*/ 	.word	0x00000480
        /*01c8*/ 	.word	0x000000ff
        /*01cc*/ 	.word	0x00038138
        /*01d0*/ 	.short	0x0100
        /*01d2*/ 	.byte	0x08
	.zero		1


	//   ....[24]....
        /*01d4*/ 	.word	0x00000490
        /*01d8*/ 	.word	0x000000ff
        /*01dc*/ 	.word	0x00038060
        /*01e0*/ 	.short	0x0100
        /*01e2*/ 	.byte	0x08
	.zero		1


	//   ....[25]....
        /*01e4*/ 	.word	0x000004a0
        /*01e8*/ 	.word	0x000000ff
        /*01ec*/ 	.word	0x00038140
        /*01f0*/ 	.short	0x0100
        /*01f2*/ 	.byte	0x08
	.zero		1


	//   ....[26]....
        /*01f4*/ 	.word	0x000004b0
        /*01f8*/ 	.word	0x000000ff
        /*01fc*/ 	.word	0x00038068
        /*0200*/ 	.short	0x0100
        /*0202*/ 	.byte	0x08
	.zero		1


	//   ....[27]....
        /*0204*/ 	.word	0x000004c0
        /*0208*/ 	.word	0x000000ff
        /*020c*/ 	.word	0x00038148
        /*0210*/ 	.short	0x0100
        /*0212*/ 	.byte	0x08
	.zero		1


	//   ....[28]....
        /*0214*/ 	.word	0x000004d0
        /*0218*/ 	.word	0x000000ff
        /*021c*/ 	.word	0x00038070
        /*0220*/ 	.short	0x0100
        /*0222*/ 	.byte	0x08
	.zero		1


	//   ....[29]....
        /*0224*/ 	.word	0x000004e0
        /*0228*/ 	.word	0x000000ff
        /*022c*/ 	.word	0x00038150
        /*0230*/ 	.short	0x0100
        /*0232*/ 	.byte	0x08
	.zero		1


	//   ....[30]....
        /*0234*/ 	.word	0x000004f0
        /*0238*/ 	.word	0x000000ff
        /*023c*/ 	.word	0x00038078
        /*0240*/ 	.short	0x0100
        /*0242*/ 	.byte	0x08
	.zero		1


	//   ....[31]....
        /*0244*/ 	.word	0x00000500
        /*0248*/ 	.word	0x000000ff
        /*024c*/ 	.word	0x00038158
        /*0250*/ 	.short	0x0100
        /*0252*/ 	.byte	0x08
	.zero		1


	//   ....[32]....
        /*0254*/ 	.word	0x00000510
        /*0258*/ 	.word	0x000000ff
        /*025c*/ 	.word	0x00038080
        /*0260*/ 	.short	0x0100
        /*0262*/ 	.byte	0x08
	.zero		1


	//   ....[33]....
        /*0264*/ 	.word	0x00000520
        /*0268*/ 	.word	0x000000ff
        /*026c*/ 	.word	0x00038160
        /*0270*/ 	.short	0x0100
        /*0272*/ 	.byte	0x08
	.zero		1


	//   ....[34]....
        /*0274*/ 	.word	0x00000530
        /*0278*/ 	.word	0x000000ff
        /*027c*/ 	.word	0x00038088
        /*0280*/ 	.short	0x0100
        /*0282*/ 	.byte	0x08
	.zero		1


	//   ....[35]....
        /*0284*/ 	.word	0x00000540
        /*0288*/ 	.word	0x000000ff
        /*028c*/ 	.word	0x00038168
        /*0290*/ 	.short	0x0100
        /*0292*/ 	.byte	0x08
	.zero		1


	//   ....[36]....
        /*0294*/ 	.word	0x00000550
        /*0298*/ 	.word	0x000000ff
        /*029c*/ 	.word	0x00038090
        /*02a0*/ 	.short	0x0100
        /*02a2*/ 	.byte	0x08
	.zero		1


	//   ....[37]....
        /*02a4*/ 	.word	0x00000560
        /*02a8*/ 	.word	0x000000ff
        /*02ac*/ 	.word	0x00038170
        /*02b0*/ 	.short	0x0100
        /*02b2*/ 	.byte	0x08
	.zero		1


	//   ....[38]....
        /*02b4*/ 	.word	0x00000570
        /*02b8*/ 	.word	0x000000ff
        /*02bc*/ 	.word	0x00038098
        /*02c0*/ 	.short	0x0100
        /*02c2*/ 	.byte	0x08
	.zero		1


	//   ....[39]....
        /*02c4*/ 	.word	0x00000580
        /*02c8*/ 	.word	0x000000ff
        /*02cc*/ 	.word	0x00038178
        /*02d0*/ 	.short	0x0100
        /*02d2*/ 	.byte	0x08
	.zero		1


	//   ....[40]....
        /*02d4*/ 	.word	0x00000590
        /*02d8*/ 	.word	0x000000ff
        /*02dc*/ 	.word	0x000380a0
        /*02e0*/ 	.short	0x0100
        /*02e2*/ 	.byte	0x08
	.zero		1


	//   ....[41]....
        /*02e4*/ 	.word	0x000005a0
        /*02e8*/ 	.word	0x000000ff
        /*02ec*/ 	.word	0x00038180
        /*02f0*/ 	.short	0x0100
        /*02f2*/ 	.byte	0x08
	.zero		1


	//   ....[42]....
        /*02f4*/ 	.word	0x000005b0
        /*02f8*/ 	.word	0x000000ff
        /*02fc*/ 	.word	0x000380a8
        /*0300*/ 	.short	0x0100
        /*0302*/ 	.byte	0x08
	.zero		1


	//   ....[43]....
        /*0304*/ 	.word	0x000005c0
        /*0308*/ 	.word	0x000000ff
        /*030c*/ 	.word	0x00038188
        /*0310*/ 	.short	0x0100
        /*0312*/ 	.byte	0x08
	.zero		1


	//   ....[44]....
        /*0314*/ 	.word	0x000005d0
        /*0318*/ 	.word	0x000000ff
        /*031c*/ 	.word	0x000380b0
        /*0320*/ 	.short	0x0100
        /*0322*/ 	.byte	0x08
	.zero		1


	//   ....[45]....
        /*0324*/ 	.word	0x000005e0
        /*0328*/ 	.word	0x000000ff
        /*032c*/ 	.word	0x00038190
        /*0330*/ 	.short	0x0100
        /*0332*/ 	.byte	0x08
	.zero		1


	//   ....[46]....
        /*0334*/ 	.word	0x000005f0
        /*0338*/ 	.word	0x000000ff
        /*033c*/ 	.word	0x000380b8
        /*0340*/ 	.short	0x0100
        /*0342*/ 	.byte	0x08
	.zero		1


	//   ....[47]....
        /*0344*/ 	.word	0x00000600
        /*0348*/ 	.word	0x000000ff
        /*034c*/ 	.word	0x00038198
        /*0350*/ 	.short	0x0100
        /*0352*/ 	.byte	0x08
	.zero		1


	//   ....[48]....
        /*0354*/ 	.word	0x00000610
        /*0358*/ 	.word	0x000000ff
        /*035c*/ 	.word	0x000380c0
        /*0360*/ 	.short	0x0100
        /*0362*/ 	.byte	0x08
	.zero		1


	//   ....[49]....
        /*0364*/ 	.word	0x00000620
        /*0368*/ 	.word	0x000000ff
        /*036c*/ 	.word	0x000381a0
        /*0370*/ 	.short	0x0100
        /*0372*/ 	.byte	0x08
	.zero		1


	//   ....[50]....
        /*0374*/ 	.word	0x00000630
        /*0378*/ 	.word	0x000000ff
        /*037c*/ 	.word	0x000380c8
        /*0380*/ 	.short	0x0100
        /*0382*/ 	.byte	0x08
	.zero		1


	//   ....[51]....
        /*0384*/ 	.word	0x00000640
        /*0388*/ 	.word	0x000000ff
        /*038c*/ 	.word	0x000381a8
        /*0390*/ 	.short	0x0100
        /*0392*/ 	.byte	0x08
	.zero		1


	//   ....[52]....
        /*0394*/ 	.word	0x00000650
        /*0398*/ 	.word	0x000000ff
        /*039c*/ 	.word	0x000380d0
        /*03a0*/ 	.short	0x0100
        /*03a2*/ 	.byte	0x08
	.zero		1


	//   ....[53]....
        /*03a4*/ 	.word	0x00000660
        /*03a8*/ 	.word	0x000000ff
        /*03ac*/ 	.word	0x000381b0
        /*03b0*/ 	.short	0x0100
        /*03b2*/ 	.byte	0x08
	.zero		1


	//   ....[54]....
        /*03b4*/ 	.word	0x00000670
        /*03b8*/ 	.word	0x000000ff
        /*03bc*/ 	.word	0x000380d8
        /*03c0*/ 	.short	0x0100
        /*03c2*/ 	.byte	0x08
	.zero		1


	//   ....[55]....
        /*03c4*/ 	.word	0x00000680
        /*03c8*/ 	.word	0x000000ff
        /*03cc*/ 	.word	0x000381b8
        /*03d0*/ 	.short	0x0100
        /*03d2*/ 	.byte	0x08
	.zero		1


	//   ....[56]....
        /*03d4*/ 	.word	0x00000f40
        /*03d8*/ 	.word	0x00000008
        /*03dc*/ 	.word	0x00038000
        /*03e0*/ 	.short	0x010a
        /*03e2*/ 	.byte	0x3f
	.zero		1


	//   ....[57]....
        /*03e4*/ 	.word	0x00001220
        /*03e8*/ 	.word	0x0000000b
        /*03ec*/ 	.word	0x00038000
        /*03f0*/ 	.short	0x010a
        /*03f2*/ 	.byte	0x3f
	.zero		1


	//   ....[58]....
        /*03f4*/ 	.word	0x00001380
        /*03f8*/ 	.word	0x0000000a
        /*03fc*/ 	.word	0x00000000
        /*0400*/ 	.short	0x0101
        /*0402*/ 	.byte	0x3f
	.zero		1


	//   ....[59]....
        /*0404*/ 	.word	0x000015c0
        /*0408*/ 	.word	0x00000008
        /*040c*/ 	.word	0x00000000
        /*0410*/ 	.short	0x0101
        /*0412*/ 	.byte	0x3f
	.zero		1


	//   ....[60]....
        /*0414*/ 	.word	0x00003da0
        /*0418*/ 	.word	0x00000009
        /*041c*/ 	.word	0x000380e0
        /*0420*/ 	.short	0x010a
        /*0422*/ 	.byte	0x3f
	.zero		1


	//   ....[61]....
        /*0424*/ 	.word	0x000045c0
        /*0428*/ 	.word	0x00000002
        /*042c*/ 	.word	0x00000000
        /*0430*/ 	.short	0x010a
        /*0432*/ 	.byte	0x3f
	.zero		1


	//   ....[62]....
        /*0434*/ 	.word	0x00004670
        /*0438*/ 	.word	0x00000002
        /*043c*/ 	.word	0x00000000
        /*0440*/ 	.short	0x010a
        /*0442*/ 	.byte	0x3f
	.zero		1


	//   ....[63]....
        /*0444*/ 	.word	0x00004720
        /*0448*/ 	.word	0x00000002
        /*044c*/ 	.word	0x00000000
        /*0450*/ 	.short	0x010a
        /*0452*/ 	.byte	0x3f
	.zero		1


	//   ....[64]....
        /*0454*/ 	.word	0x000047d0
        /*0458*/ 	.word	0x00000002
        /*045c*/ 	.word	0x00000000
        /*0460*/ 	.short	0x010a
        /*0462*/ 	.byte	0x3f
	.zero		1


	//   ....[65]....
        /*0464*/ 	.word	0x00004880
        /*0468*/ 	.word	0x00000002
        /*046c*/ 	.word	0x00000000
        /*0470*/ 	.short	0x010a
        /*0472*/ 	.byte	0x3f
	.zero		1


	//   ....[66]....
        /*0474*/ 	.word	0x00004930
        /*0478*/ 	.word	0x00000002
        /*047c*/ 	.word	0x00000000
        /*0480*/ 	.short	0x010a
        /*0482*/ 	.byte	0x3f
	.zero		1


	//   ....[67]....
        /*0484*/ 	.word	0x000049e0
        /*0488*/ 	.word	0x00000002
        /*048c*/ 	.word	0x00000000
        /*0490*/ 	.short	0x010a
        /*0492*/ 	.byte	0x3f
	.zero		1


	//   ....[68]....
        /*0494*/ 	.word	0x00004a90
        /*0498*/ 	.word	0x00000002
        /*049c*/ 	.word	0x00000000
        /*04a0*/ 	.short	0x010a
        /*04a2*/ 	.byte	0x3f
	.zero		1


	//   ....[69]....
        /*04a4*/ 	.word	0x00004b40
        /*04a8*/ 	.word	0x00000002
        /*04ac*/ 	.word	0x00000000
        /*04b0*/ 	.short	0x010a
        /*04b2*/ 	.byte	0x3f
	.zero		1


	//   ....[70]....
        /*04b4*/ 	.word	0x00004bf0
        /*04b8*/ 	.word	0x00000002
        /*04bc*/ 	.word	0x00000000
        /*04c0*/ 	.short	0x010a
        /*04c2*/ 	.byte	0x3f
	.zero		1


	//   ....[71]....
        /*04c4*/ 	.word	0x00004ca0
        /*04c8*/ 	.word	0x00000002
        /*04cc*/ 	.word	0x00000000
        /*04d0*/ 	.short	0x010a
        /*04d2*/ 	.byte	0x3f
	.zero		1


	//   ....[72]....
        /*04d4*/ 	.word	0x00004d50
        /*04d8*/ 	.word	0x00000002
        /*04dc*/ 	.word	0x00000000
        /*04e0*/ 	.short	0x010a
        /*04e2*/ 	.byte	0x3f
	.zero		1


	//   ....[73]....
        /*04e4*/ 	.word	0x00004e00
        /*04e8*/ 	.word	0x00000002
        /*04ec*/ 	.word	0x00000000
        /*04f0*/ 	.short	0x010a
        /*04f2*/ 	.byte	0x3f
	.zero		1


	//   ....[74]....
        /*04f4*/ 	.word	0x00004eb0
        /*04f8*/ 	.word	0x00000002
        /*04fc*/ 	.word	0x00000000
        /*0500*/ 	.short	0x010a
        /*0502*/ 	.byte	0x3f
	.zero		1


	//   ....[75]....
        /*0504*/ 	.word	0x00004f60
        /*0508*/ 	.word	0x00000002
        /*050c*/ 	.word	0x00000000
        /*0510*/ 	.short	0x010a
        /*0512*/ 	.byte	0x3f
	.zero		1


	//   ....[76]....
        /*0514*/ 	.word	0x00005010
        /*0518*/ 	.word	0x00000002
        /*051c*/ 	.word	0x00000000
        /*0520*/ 	.short	0x010a
        /*0522*/ 	.byte	0x3f
	.zero		1


	//   ....[77]....
        /*0524*/ 	.word	0x000050c0
        /*0528*/ 	.word	0x00000002
        /*052c*/ 	.word	0x00000000
        /*0530*/ 	.short	0x010a
        /*0532*/ 	.byte	0x3f
	.zero		1


	//   ....[78]....
        /*0534*/ 	.word	0x00005170
        /*0538*/ 	.word	0x00000002
        /*053c*/ 	.word	0x00000000
        /*0540*/ 	.short	0x010a
        /*0542*/ 	.byte	0x3f
	.zero		1


	//   ....[79]....
        /*0544*/ 	.word	0x00005220
        /*0548*/ 	.word	0x00000002
        /*054c*/ 	.word	0x00000000
        /*0550*/ 	.short	0x010a
        /*0552*/ 	.byte	0x3f
	.zero		1


	//   ....[80]....
        /*0554*/ 	.word	0x000052d0
        /*0558*/ 	.word	0x00000002
        /*055c*/ 	.word	0x00000000
        /*0560*/ 	.short	0x010a
        /*0562*/ 	.byte	0x3f
	.zero		1


	//   ....[81]....
        /*0564*/ 	.word	0x00005380
        /*0568*/ 	.word	0x00000002
        /*056c*/ 	.word	0x00000000
        /*0570*/ 	.short	0x010a
        /*0572*/ 	.byte	0x3f
	.zero		1


	//   ....[82]....
        /*0574*/ 	.word	0x00005430
        /*0578*/ 	.word	0x00000002
        /*057c*/ 	.word	0x00000000
        /*0580*/ 	.short	0x010a
        /*0582*/ 	.byte	0x3f
	.zero		1


	//   ....[83]....
        /*0584*/ 	.word	0x000054e0
        /*0588*/ 	.word	0x00000002
        /*058c*/ 	.word	0x00000000
        /*0590*/ 	.short	0x010a
        /*0592*/ 	.byte	0x3f
	.zero		1


	//   ....[84]....
        /*0594*/ 	.word	0x00005590
        /*0598*/ 	.word	0x00000002
        /*059c*/ 	.word	0x00000000
        /*05a0*/ 	.short	0x010a
        /*05a2*/ 	.byte	0x3f
	.zero		1


	//   ....[85]....
        /*05a4*/ 	.word	0x00005640
        /*05a8*/ 	.word	0x00000002
        /*05ac*/ 	.word	0x00000000
        /*05b0*/ 	.short	0x010a
        /*05b2*/ 	.byte	0x3f
	.zero		1


	//   ....[86]....
        /*05b4*/ 	.word	0x000056f0
        /*05b8*/ 	.word	0x00000002
        /*05bc*/ 	.word	0x00000000
        /*05c0*/ 	.short	0x010a
        /*05c2*/ 	.byte	0x3f
	.zero		1


	//   ....[87]....
        /*05c4*/ 	.word	0x000057a0
        /*05c8*/ 	.word	0x00000002
        /*05cc*/ 	.word	0x00000000
        /*05d0*/ 	.short	0x010a
        /*05d2*/ 	.byte	0x3f
	.zero		1


	//   ....[88]....
        /*05d4*/ 	.word	0x00005850
        /*05d8*/ 	.word	0x00000003
        /*05dc*/ 	.word	0x00000000
        /*05e0*/ 	.short	0x010a
        /*05e2*/ 	.byte	0x3f
	.zero		1


	//----- nvinfo : EIATTR_NUM_MBARRIERS
	.align		4
.L_26:
        /*05e4*/ 	.byte	0x03, 0x38
        /*05e6*/ 	.short	0x0038


	//----- nvinfo : EIATTR_EXIT_INSTR_OFFSETS
	.align		4
        /*05e8*/ 	.byte	0x04, 0x1c
        /*05ea*/ 	.short	(.L_28 - .L_27)


	//   ....[0]....
.L_27:
        /*05ec*/ 	.word	0x00000d70


	//   ....[1]....
        /*05f0*/ 	.word	0x00001720


	//   ....[2]....
        /*05f4*/ 	.word	0x00003100


	//   ....[3]....
        /*05f8*/ 	.word	0x00003130


	//   ....[4]....
        /*05fc*/ 	.word	0x00003b80


	//   ....[5]....
        /*0600*/ 	.word	0x00003bb0


	//   ....[6]....
        /*0604*/ 	.word	0x00003bd0


	//   ....[7]....
        /*0608*/ 	.word	0x000044b0


	//   ....[8]....
        /*060c*/ 	.word	0x00005880


	//----- nvinfo : EIATTR_MAX_THREADS
	.align		4
.L_28:
        /*0610*/ 	.byte	0x04, 0x05
        /*0612*/ 	.short	(.L_30 - .L_29)
.L_29:
        /*0614*/ 	.word	0x00000100
        /*0618*/ 	.word	0x00000001
        /*061c*/ 	.word	0x00000001


	//----- nvinfo : EIATTR_CRS_STACK_SIZE
	.align		4
.L_30:
        /*0620*/ 	.byte	0x04, 0x1e
        /*0622*/ 	.short	(.L_32 - .L_31)
.L_31:
        /*0624*/ 	.word	0x00000000


	//----- nvinfo : EIATTR_CBANK_PARAM_SIZE
	.align		4
.L_32:
        /*0628*/ 	.byte	0x03, 0x19
        /*062a*/ 	.short	0x0470


	//----- nvinfo : EIATTR_PARAM_CBANK
	.align		4
        /*062c*/ 	.byte	0x04, 0x0a
        /*062e*/ 	.short	(.L_34 - .L_33)
	.align		4
.L_33:
        /*0630*/ 	.word	index@(.nv.constant0._ZN7cutlass13device_kernelINS_4conv6kernel13ConvUniversalINS1_16ConvProblemShapeILNS1_8OperatorE1ELi3EEENS1_10collective14CollectiveConvINS1_46MainloopSm90TmaGmmaWarpSpecializedImplicitGemmILS5_1ELi28ELi3EN4cute5tupleIJNSA_1CILi2EEENSC_ILi1EEESE_EEENS1_36KernelImplicitTmaWarpSpecializedSm90ELi1EEENSB_IJNSC_ILi64EEESI_NSB_IJNSC_ILi32EEEEEEEEENS_6half_tESM_NSA_8TiledMMAINSA_8MMA_AtomIJNSA_4SM904GMMA25MMA_64x64x16_F32F16F16_SSILNSQ_5MajorE0ELSS_1ELNSQ_7ScaleInE1ELST_1EEEEEENSA_6LayoutINSB_IJSE_SE_SE_EEENSB_IJNSC_ILi0EEESY_SY_EEEEENSB_IJNSA_10UnderscoreES11_S11_EEEEENS7_6detail26Sm90ImplicitGemmTileTraitsINSA_20SM90_TMA_LOAD_IM2COLENSA_14ComposedLayoutINSA_7SwizzleILi2ELi4ELi3EEENSA_18smem_ptr_flag_bitsILi16EEENSW_INSB_IJNSB_IJNSC_ILi8EEES1C_EEENSB_IJSJ_SE_EEENSB_IJSE_NSC_ILi28EEEEEEEEENSB_IJNSB_IJSJ_NSC_ILi256EEEEEENSB_IJSE_SY_EEENSB_IJSY_NSC_ILi2048EEEEEEEEEEEEEvEENS15_INSA_23SM90_TMA_LOAD_MULTICASTENS17_INS18_ILi3ELi4ELi3EEES1B_NSW_INSB_IJNSB_IJSI_SE_EEENSB_IJS1C_NSC_ILi4EEEEEES1G_EEENSB_IJS1K_NSB_IJSI_NSC_ILi512EEEEEES1M_EEEEEEEvEEEENS_8epilogue10collective6detail29Sm90TmaWarpSpecializedAdapterINS25_15DefaultEpilogueISM_NSB_IJNSB_IJllllEEESE_SY_EEES2A_NS24_6thread17LinearCombinationISM_Li1EffLNS2B_9ScaleType4KindE0ELNS_15FloatRoundStyleE2ESM_EENS_4gemm15EpilogueDefaultEEEEEvvEEEEvNT_6ParamsE)
        /*0634*/ 	.short	0x0210
        /*0636*/ 	.short	0x0470


	//----- nvinfo : EIATTR_SW_WAR
	.align		4
.L_34:
        /*0638*/ 	.byte	0x04, 0x36
        /*063a*/ 	.short	(.L_36 - .L_35)
.L_35:
        /*063c*/ 	.word	0x00000008
.L_36:


//--------------------- .nv.callgraph             --------------------------
	.section	.nv.callgraph,"",@"SHT_CUDA_CALLGRAPH"
	.align	4
	.sectionentsize	8
	.align		4
        /*0000*/ 	.word	0x00000000
	.align		4
        /*0004*/ 	.word	0xffffffff
	.align		4
        /*0008*/ 	.word	0x00000000
	.align		4
        /*000c*/ 	.word	0xfffffffe
	.align		4
        /*0010*/ 	.word	0x00000000
	.align		4
        /*0014*/ 	.word	0xfffffffd
	.align		4
        /*0018*/ 	.word	0x00000000
	.align		4
        /*001c*/ 	.word	0xfffffffc


//--------------------- .nv.constant4             --------------------------
	.section	.nv.constant4,"a",@progbits
	.align	8
	.align		8
.nv.constant4:
        /*0000*/ 	.dword	_ZN39_INTERNAL_dd0f48f0_4_k_cu_f548c2a6_29384cuda3std3__45__cpo5beginE
	.align		8
        /*0008*/ 	.dword	_ZN39_INTERNAL_dd0f48f0_4_k_cu_f548c2a6_29384cuda3std3__45__cpo3endE
	.align		8
        /*0010*/ 	.dword	_ZN39_INTERNAL_dd0f48f0_4_k_cu_f548c2a6_29384cuda3std3__45__cpo6cbeginE
	.align		8
        /*0018*/ 	.dword	_ZN39_INTERNAL_dd0f48f0_4_k_cu_f548c2a6_29384cuda3std3__45__cpo4cendE
	.align		8
        /*0020*/ 	.dword	_ZN39_INTERNAL_dd0f48f0_4_k_cu_f548c2a6_29384cuda3std3__441_GLOBAL__N__dd0f48f0_4_k_cu_f548c2a6_29386ignoreE
	.align		8
        /*0028*/ 	.dword	_ZN39_INTERNAL_dd0f48f0_4_k_cu_f548c2a6_29384cuda3std3__419piecewise_constructE
	.align		8
        /*0030*/ 	.dword	_ZN39_INTERNAL_dd0f48f0_4_k_cu_f548c2a6_29384cuda3std3__48in_placeE
	.align		8
        /*0038*/ 	.dword	_ZN39_INTERNAL_dd0f48f0_4_k_cu_f548c2a6_29384cuda3std6ranges3__45__cpo4swapE
	.align		8
        /*0040*/ 	.dword	_ZN39_INTERNAL_dd0f48f0_4_k_cu_f548c2a6_29384cuda3std6ranges3__45__cpo9iter_moveE
	.align		8
        /*0048*/ 	.dword	_ZN39_INTERNAL_dd0f48f0_4_k_cu_f548c2a6_29384cute7productE
	.align		8
        /*0050*/ 	.dword	_ZN39_INTERNAL_dd0f48f0_4_k_cu_f548c2a6_29384cute1_E


//--------------------- .text._ZN7cutlass13device_kernelINS_4conv6kernel13ConvUniversalINS1_16ConvProblemShapeILNS1_8OperatorE1ELi3EEENS1_10collective14CollectiveConvINS1_46MainloopSm90TmaGmmaWarpSpecializedImplicitGemmILS5_1ELi28ELi3EN4cute5tupleIJNSA_1CILi2EEENSC_ILi1EEESE_EEENS1_36KernelImplicitTmaWarpSpecializedSm90ELi1EEENSB_IJNSC_ILi64EEESI_NSB_IJNSC_ILi32EEEEEEEEENS_6half_tESM_NSA_8TiledMMAINSA_8MMA_AtomIJNSA_4SM904GMMA25MMA_64x64x16_F32F16F16_SSILNSQ_5MajorE0ELSS_1ELNSQ_7ScaleInE1ELST_1EEEEEENSA_6LayoutINSB_IJSE_SE_SE_EEENSB_IJNSC_ILi0EEESY_SY_EEEEENSB_IJNSA_10UnderscoreES11_S11_EEEEENS7_6detail26Sm90ImplicitGemmTileTraitsINSA_20SM90_TMA_LOAD_IM2COLENSA_14ComposedLayoutINSA_7SwizzleILi2ELi4ELi3EEENSA_18smem_ptr_flag_bitsILi16EEENSW_INSB_IJNSB_IJNSC_ILi8EEES1C_EEENSB_IJSJ_SE_EEENSB_IJSE_NSC_ILi28EEEEEEEEENSB_IJNSB_IJSJ_NSC_ILi256EEEEEENSB_IJSE_SY_EEENSB_IJSY_NSC_ILi2048EEEEEEEEEEEEEvEENS15_INSA_23SM90_TMA_LOAD_MULTICASTENS17_INS18_ILi3ELi4ELi3EEES1B_NSW_INSB_IJNSB_IJSI_SE_EEENSB_IJS1C_NSC_ILi4EEEEEES1G_EEENSB_IJS1K_NSB_IJSI_NSC_ILi512EEEEEES1M_EEEEEEEvEEEENS_8epilogue10collective6detail29Sm90TmaWarpSpecializedAdapterINS25_15DefaultEpilogueISM_NSB_IJNSB_IJllllEEESE_SY_EEES2A_NS24_6thread17LinearCombinationISM_Li1EffLNS2B_9ScaleType4KindE0ELNS_15FloatRoundStyleE2ESM_EENS_4gemm15EpilogueDefaultEEEEEvvEEEEvNT_6ParamsE --------------------------
	.section	.text._ZN7cutlass13device_kernelINS_4conv6kernel13ConvUniversalINS1_16ConvProblemShapeILNS1_8OperatorE1ELi3EEENS1_10collective14CollectiveConvINS1_46MainloopSm90TmaGmmaWarpSpecializedImplicitGemmILS5_1ELi28ELi3EN4cute5tupleIJNSA_1CILi2EEENSC_ILi1EEESE_EEENS1_36KernelImplicitTmaWarpSpecializedSm90ELi1EEENSB_IJNSC_ILi64EEESI_NSB_IJNSC_ILi32EEEEEEEEENS_6half_tESM_NSA_8TiledMMAINSA_8MMA_AtomIJNSA_4SM904GMMA25MMA_64x64x16_F32F16F16_SSILNSQ_5MajorE0ELSS_1ELNSQ_7ScaleInE1ELST_1EEEEEENSA_6LayoutINSB_IJSE_SE_SE_EEENSB_IJNSC_ILi0EEESY_SY_EEEEENSB_IJNSA_10UnderscoreES11_S11_EEEEENS7_6detail26Sm90ImplicitGemmTileTraitsINSA_20SM90_TMA_LOAD_IM2COLENSA_14ComposedLayoutINSA_7SwizzleILi2ELi4ELi3EEENSA_18smem_ptr_flag_bitsILi16EEENSW_INSB_IJNSB_IJNSC_ILi8EEES1C_EEENSB_IJSJ_SE_EEENSB_IJSE_NSC_ILi28EEEEEEEEENSB_IJNSB_IJSJ_NSC_ILi256EEEEEENSB_IJSE_SY_EEENSB_IJSY_NSC_ILi2048EEEEEEEEEEEEEvEENS15_INSA_23SM90_TMA_LOAD_MULTICASTENS17_INS18_ILi3ELi4ELi3EEES1B_NSW_INSB_IJNSB_IJSI_SE_EEENSB_IJS1C_NSC_ILi4EEEEEES1G_EEENSB_IJS1K_NSB_IJSI_NSC_ILi512EEEEEES1M_EEEEEEEvEEEENS_8epilogue10collective6detail29Sm90TmaWarpSpecializedAdapterINS25_15DefaultEpilogueISM_NSB_IJNSB_IJllllEEESE_SY_EEES2A_NS24_6thread17LinearCombinationISM_Li1EffLNS2B_9ScaleType4KindE0ELNS_15FloatRoundStyleE2ESM_EENS_4gemm15EpilogueDefaultEEEEEvvEEEEvNT_6ParamsE,"ax",@progbits
	.align	128
.text._ZN7cutlass13device_kernelINS_4conv6kernel13ConvUniversalINS1_16ConvProblemShapeILNS1_8OperatorE1ELi3EEENS1_10collective14CollectiveConvINS1_46MainloopSm90TmaGmmaWarpSpecializedImplicitGemmILS5_1ELi28ELi3EN4cute5tupleIJNSA_1CILi2EEENSC_ILi1EEESE_EEENS1_36KernelImplicitTmaWarpSpecializedSm90ELi1EEENSB_IJNSC_ILi64EEESI_NSB_IJNSC_ILi32EEEEEEEEENS_6half_tESM_NSA_8TiledMMAINSA_8MMA_AtomIJNSA_4SM904GMMA25MMA_64x64x16_F32F16F16_SSILNSQ_5MajorE0ELSS_1ELNSQ_7ScaleInE1ELST_1EEEEEENSA_6LayoutINSB_IJSE_SE_SE_EEENSB_IJNSC_ILi0EEESY_SY_EEEEENSB_IJNSA_10UnderscoreES11_S11_EEEEENS7_6detail26Sm90ImplicitGemmTileTraitsINSA_20SM90_TMA_LOAD_IM2COLENSA_14ComposedLayoutINSA_7SwizzleILi2ELi4ELi3EEENSA_18smem_ptr_flag_bitsILi16EEENSW_INSB_IJNSB_IJNSC_ILi8EEES1C_EEENSB_IJSJ_SE_EEENSB_IJSE_NSC_ILi28EEEEEEEEENSB_IJNSB_IJSJ_NSC_ILi256EEEEEENSB_IJSE_SY_EEENSB_IJSY_NSC_ILi2048EEEEEEEEEEEEEvEENS15_INSA_23SM90_TMA_LOAD_MULTICASTENS17_INS18_ILi3ELi4ELi3EEES1B_NSW_INSB_IJNSB_IJSI_SE_EEENSB_IJS1C_NSC_ILi4EEEEEES1G_EEENSB_IJS1K_NSB_IJSI_NSC_ILi512EEEEEES1M_EEEEEEEvEEEENS_8epilogue10collective6detail29Sm90TmaWarpSpecializedAdapterINS25_15DefaultEpilogueISM_NSB_IJNSB_IJllllEEESE_SY_EEES2A_NS24_6thread17LinearCombinationISM_Li1EffLNS2B_9ScaleType4KindE0ELNS_15FloatRoundStyleE2ESM_EENS_4gemm15EpilogueDefaultEEEEEvvEEEEvNT_6ParamsE:
        .type           _ZN7cutlass13device_kernelINS_4conv6kernel13ConvUniversalINS1_16ConvProblemShapeILNS1_8OperatorE1ELi3EEENS1_10collective14CollectiveConvINS1_46MainloopSm90TmaGmmaWarpSpecializedImplicitGemmILS5_1ELi28ELi3EN4cute5tupleIJNSA_1CILi2EEENSC_ILi1EEESE_EEENS1_36KernelImplicitTmaWarpSpecializedSm90ELi1EEENSB_IJNSC_ILi64EEESI_NSB_IJNSC_ILi32EEEEEEEEENS_6half_tESM_NSA_8TiledMMAINSA_8MMA_AtomIJNSA_4SM904GMMA25MMA_64x64x16_F32F16F16_SSILNSQ_5MajorE0ELSS_1ELNSQ_7ScaleInE1ELST_1EEEEEENSA_6LayoutINSB_IJSE_SE_SE_EEENSB_IJNSC_ILi0EEESY_SY_EEEEENSB_IJNSA_10UnderscoreES11_S11_EEEEENS7_6detail26Sm90ImplicitGemmTileTraitsINSA_20SM90_TMA_LOAD_IM2COLENSA_14ComposedLayoutINSA_7SwizzleILi2ELi4ELi3EEENSA_18smem_ptr_flag_bitsILi16EEENSW_INSB_IJNSB_IJNSC_ILi8EEES1C_EEENSB_IJSJ_SE_EEENSB_IJSE_NSC_ILi28EEEEEEEEENSB_IJNSB_IJSJ_NSC_ILi256EEEEEENSB_IJSE_SY_EEENSB_IJSY_NSC_ILi2048EEEEEEEEEEEEEvEENS15_INSA_23SM90_TMA_LOAD_MULTICASTENS17_INS18_ILi3ELi4ELi3EEES1B_NSW_INSB_IJNSB_IJSI_SE_EEENSB_IJS1C_NSC_ILi4EEEEEES1G_EEENSB_IJS1K_NSB_IJSI_NSC_ILi512EEEEEES1M_EEEEEEEvEEEENS_8epilogue10collective6detail29Sm90TmaWarpSpecializedAdapterINS25_15DefaultEpilogueISM_NSB_IJNSB_IJllllEEESE_SY_EEES2A_NS24_6thread17LinearCombinationISM_Li1EffLNS2B_9ScaleType4KindE0ELNS_15FloatRoundStyleE2ESM_EENS_4gemm15EpilogueDefaultEEEEEvvEEEEvNT_6ParamsE,@function
        .size           _ZN7cutlass13device_kernelINS_4conv6kernel13ConvUniversalINS1_16ConvProblemShapeILNS1_8OperatorE1ELi3EEENS1_10collective14CollectiveConvINS1_46MainloopSm90TmaGmmaWarpSpecializedImplicitGemmILS5_1ELi28ELi3EN4cute5tupleIJNSA_1CILi2EEENSC_ILi1EEESE_EEENS1_36KernelImplicitTmaWarpSpecializedSm90ELi1EEENSB_IJNSC_ILi64EEESI_NSB_IJNSC_ILi32EEEEEEEEENS_6half_tESM_NSA_8TiledMMAINSA_8MMA_AtomIJNSA_4SM904GMMA25MMA_64x64x16_F32F16F16_SSILNSQ_5MajorE0ELSS_1ELNSQ_7ScaleInE1ELST_1EEEEEENSA_6LayoutINSB_IJSE_SE_SE_EEENSB_IJNSC_ILi0EEESY_SY_EEEEENSB_IJNSA_10UnderscoreES11_S11_EEEEENS7_6detail26Sm90ImplicitGemmTileTraitsINSA_20SM90_TMA_LOAD_IM2COLENSA_14ComposedLayoutINSA_7SwizzleILi2ELi4ELi3EEENSA_18smem_ptr_flag_bitsILi16EEENSW_INSB_IJNSB_IJNSC_ILi8EEES1C_EEENSB_IJSJ_SE_EEENSB_IJSE_NSC_ILi28EEEEEEEEENSB_IJNSB_IJSJ_NSC_ILi256EEEEEENSB_IJSE_SY_EEENSB_IJSY_NSC_ILi2048EEEEEEEEEEEEEvEENS15_INSA_23SM90_TMA_LOAD_MULTICASTENS17_INS18_ILi3ELi4ELi3EEES1B_NSW_INSB_IJNSB_IJSI_SE_EEENSB_IJS1C_NSC_ILi4EEEEEES1G_EEENSB_IJS1K_NSB_IJSI_NSC_ILi512EEEEEES1M_EEEEEEEvEEEENS_8epilogue10collective6detail29Sm90TmaWarpSpecializedAdapterINS25_15DefaultEpilogueISM_NSB_IJNSB_IJllllEEESE_SY_EEES2A_NS24_6thread17LinearCombinationISM_Li1EffLNS2B_9ScaleType4KindE0ELNS_15FloatRoundStyleE2ESM_EENS_4gemm15EpilogueDefaultEEEEEvvEEEEvNT_6ParamsE,(.L_x_124 - _ZN7cutlass13device_kernelINS_4conv6kernel13ConvUniversalINS1_16ConvProblemShapeILNS1_8OperatorE1ELi3EEENS1_10collective14CollectiveConvINS1_46MainloopSm90TmaGmmaWarpSpecializedImplicitGemmILS5_1ELi28ELi3EN4cute5tupleIJNSA_1CILi2EEENSC_ILi1EEESE_EEENS1_36KernelImplicitTmaWarpSpecializedSm90ELi1EEENSB_IJNSC_ILi64EEESI_NSB_IJNSC_ILi32EEEEEEEEENS_6half_tESM_NSA_8TiledMMAINSA_8MMA_AtomIJNSA_4SM904GMMA25MMA_64x64x16_F32F16F16_SSILNSQ_5MajorE0ELSS_1ELNSQ_7ScaleInE1ELST_1EEEEEENSA_6LayoutINSB_IJSE_SE_SE_EEENSB_IJNSC_ILi0EEESY_SY_EEEEENSB_IJNSA_10UnderscoreES11_S11_EEEEENS7_6detail26Sm90ImplicitGemmTileTraitsINSA_20SM90_TMA_LOAD_IM2COLENSA_14ComposedLayoutINSA_7SwizzleILi2ELi4ELi3EEENSA_18smem_ptr_flag_bitsILi16EEENSW_INSB_IJNSB_IJNSC_ILi8EEES1C_EEENSB_IJSJ_SE_EEENSB_IJSE_NSC_ILi28EEEEEEEEENSB_IJNSB_IJSJ_NSC_ILi256EEEEEENSB_IJSE_SY_EEENSB_IJSY_NSC_ILi2048EEEEEEEEEEEEEvEENS15_INSA_23SM90_TMA_LOAD_MULTICASTENS17_INS18_ILi3ELi4ELi3EEES1B_NSW_INSB_IJNSB_IJSI_SE_EEENSB_IJS1C_NSC_ILi4EEEEEES1G_EEENSB_IJS1K_NSB_IJSI_NSC_ILi512EEEEEES1M_EEEEEEEvEEEENS_8epilogue10collective6detail29Sm90TmaWarpSpecializedAdapterINS25_15DefaultEpilogueISM_NSB_IJNSB_IJllllEEESE_SY_EEES2A_NS24_6thread17LinearCombinationISM_Li1EffLNS2B_9ScaleType4KindE0ELNS_15FloatRoundStyleE2ESM_EENS_4gemm15EpilogueDefaultEEEEEvvEEEEvNT_6ParamsE)
        .other          _ZN7cutlass13device_kernelINS_4conv6kernel13ConvUniversalINS1_16ConvProblemShapeILNS1_8OperatorE1ELi3EEENS1_10collective14CollectiveConvINS1_46MainloopSm90TmaGmmaWarpSpecializedImplicitGemmILS5_1ELi28ELi3EN4cute5tupleIJNSA_1CILi2EEENSC_ILi1EEESE_EEENS1_36KernelImplicitTmaWarpSpecializedSm90ELi1EEENSB_IJNSC_ILi64EEESI_NSB_IJNSC_ILi32EEEEEEEEENS_6half_tESM_NSA_8TiledMMAINSA_8MMA_AtomIJNSA_4SM904GMMA25MMA_64x64x16_F32F16F16_SSILNSQ_5MajorE0ELSS_1ELNSQ_7ScaleInE1ELST_1EEEEEENSA_6LayoutINSB_IJSE_SE_SE_EEENSB_IJNSC_ILi0EEESY_SY_EEEEENSB_IJNSA_10UnderscoreES11_S11_EEEEENS7_6detail26Sm90ImplicitGemmTileTraitsINSA_20SM90_TMA_LOAD_IM2COLENSA_14ComposedLayoutINSA_7SwizzleILi2ELi4ELi3EEENSA_18smem_ptr_flag_bitsILi16EEENSW_INSB_IJNSB_IJNSC_ILi8EEES1C_EEENSB_IJSJ_SE_EEENSB_IJSE_NSC_ILi28EEEEEEEEENSB_IJNSB_IJSJ_NSC_ILi256EEEEEENSB_IJSE_SY_EEENSB_IJSY_NSC_ILi2048EEEEEEEEEEEEEvEENS15_INSA_23SM90_TMA_LOAD_MULTICASTENS17_INS18_ILi3ELi4ELi3EEES1B_NSW_INSB_IJNSB_IJSI_SE_EEENSB_IJS1C_NSC_ILi4EEEEEES1G_EEENSB_IJS1K_NSB_IJSI_NSC_ILi512EEEEEES1M_EEEEEEEvEEEENS_8epilogue10collective6detail29Sm90TmaWarpSpecializedAdapterINS25_15DefaultEpilogueISM_NSB_IJNSB_IJllllEEESE_SY_EEES2A_NS24_6thread17LinearCombinationISM_Li1EffLNS2B_9ScaleType4KindE0ELNS_15FloatRoundStyleE2ESM_EENS_4gemm15EpilogueDefaultEEEEEvvEEEEvNT_6ParamsE,@"STO_CUDA_ENTRY STV_DEFAULT"
_ZN7cutlass13device_kernelINS_4conv6kernel13ConvUniversalINS1_16ConvProblemShapeILNS1_8OperatorE1ELi3EEENS1_10collective14CollectiveConvINS1_46MainloopSm90TmaGmmaWarpSpecializedImplicitGemmILS5_1ELi28ELi3EN4cute5tupleIJNSA_1CILi2EEENSC_ILi1EEESE_EEENS1_36KernelImplicitTmaWarpSpecializedSm90ELi1EEENSB_IJNSC_ILi64EEESI_NSB_IJNSC_ILi32EEEEEEEEENS_6half_tESM_NSA_8TiledMMAINSA_8MMA_AtomIJNSA_4SM904GMMA25MMA_64x64x16_F32F16F16_SSILNSQ_5MajorE0ELSS_1ELNSQ_7ScaleInE1ELST_1EEEEEENSA_6LayoutINSB_IJSE_SE_SE_EEENSB_IJNSC_ILi0EEESY_SY_EEEEENSB_IJNSA_10UnderscoreES11_S11_EEEEENS7_6detail26Sm90ImplicitGemmTileTraitsINSA_20SM90_TMA_LOAD_IM2COLENSA_14ComposedLayoutINSA_7SwizzleILi2ELi4ELi3EEENSA_18smem_ptr_flag_bitsILi16EEENSW_INSB_IJNSB_IJNSC_ILi8EEES1C_EEENSB_IJSJ_SE_EEENSB_IJSE_NSC_ILi28EEEEEEEEENSB_IJNSB_IJSJ_NSC_ILi256EEEEEENSB_IJSE_SY_EEENSB_IJSY_NSC_ILi2048EEEEEEEEEEEEEvEENS15_INSA_23SM90_TMA_LOAD_MULTICASTENS17_INS18_ILi3ELi4ELi3EEES1B_NSW_INSB_IJNSB_IJSI_SE_EEENSB_IJS1C_NSC_ILi4EEEEEES1G_EEENSB_IJS1K_NSB_IJSI_NSC_ILi512EEEEEES1M_EEEEEEEvEEEENS_8epilogue10collective6detail29Sm90TmaWarpSpecializedAdapterINS25_15DefaultEpilogueISM_NSB_IJNSB_IJllllEEESE_SY_EEES2A_NS24_6thread17LinearCombinationISM_Li1EffLNS2B_9ScaleType4KindE0ELNS_15FloatRoundStyleE2ESM_EENS_4gemm15EpilogueDefaultEEEEEvvEEEEvNT_6ParamsE:
[----:B------:R-:W-:Y:S01]  /*0000*/  LDC R1, c[0x0][0x28] ;  /* 0x00000a00ff017b82 */ /* 0x000fe20000000800 */
[----:B------:R-:W0:Y:S01]  /*0010*/  S2R R8, SR_TID.X ;  /* 0x0000000000087919 */ /* 0x000e220000002100 */
[----:B------:R-:W-:Y:S01]  /*0020*/  ELECT P0, URZ, PT ;  /* 0x00000000003f782f */ /* 0x000fe20003800000 */
[----:B------:R-:W-:Y:S01]  /*0030*/  BSSY B0, `(.L_x_0) ;  /* 0x0000010000007945 */ /* 0x000fe20003800000 */
[----:B------:R-:W1:Y:S01]  /*0040*/  S2R R7, SR_CTAID.X ;  /* 0x0000000000077919 */ /* 0x000e620000002500 */
[--C-:B0-----:R-:W-:Y:S02]  /*0050*/  SHF.R.U32.HI R0, RZ, 0x5, R8.reuse ;  /* 0x00000005ff007819 */ /* 0x101fe40000011608 */
[----:B------:R-:W-:-:S03]  /*0060*/  SHF.R.U32.HI R9, RZ, 0x7, R8 ;  /* 0x00000007ff097819 */ /* 0x000fc60000011608 */
[----:B------:R-:W0:Y:S04]  /*0070*/  SHFL.IDX PT, R2, R0, RZ, 0x1f ;  /* 0x00001fff00027589 */ /* 0x000e2800000e0000 */
[----:B------:R-:W2:Y:S01]  /*0080*/  SHFL.IDX PT, R9, R9, RZ, 0x1f ;  /* 0x00001fff09097589 */ /* 0x000ea200000e0000 */
[----:B0-----:R-:W-:-:S13]  /*0090*/  ISETP.NE.OR P0, PT, R2, RZ, !P0 ;  /* 0x000000ff0200720c */ /* 0x001fda0004705670 */
[----:B-12---:R-:W-:Y:S05]  /*00a0*/  @P0 BRA `(.L_x_1) ;  /* 0x0000000000200947 */ /* 0x006fea0003800000 */
[----:B------:R-:W-:Y:S02]  /*00b0*/  ULDC.64 UR4, c[0x0][0x198] ;  /* 0x0000660000047ab9 */ /* 0x000fe40000000a00 */
[----:B------:R-:W-:Y:S02]  /*00c0*/  UIADD3 UR6, UP0, UR4, 0xf0, URZ ;  /* 0x000000f004067890 */ /* 0x000fe4000ff1e03f */
[----:B------:R-:W-:Y:S02]  /*00d0*/  UIADD3 UR4, UP1, UR4, 0x270, URZ ;  /* 0x0000027004047890 */ /* 0x000fe4000ff3e03f */
[----:B------:R-:W-:Y:S02]  /*00e0*/  UIADD3.X UR7, URZ, UR5, URZ, UP0, !UPT ;  /* 0x000000053f077290 */ /* 0x000fe400087fe43f */
[----:B------:R-:W-:-:S07]  /*00f0*/  UIADD3.X UR5, URZ, UR5, URZ, UP1, !UPT ;  /* 0x000000053f057290 */ /* 0x000fce0008ffe43f */
[----:B------:R0:W-:Y:S02]  /*0100*/  UTMACCTL.PF [UR6] ;  /* 0x00000000060079b9 */ /* 0x0001e40008040000 */
[----:B------:R0:W-:Y:S02]  /*0110*/  UTMACCTL.PF [UR4] ;  /* 0x00000000040079b9 */ /* 0x0001e40008040000 */
[----:B0-----:R-:W-:Y:S01]  /*0120*/  NOP ;  /* 0x0000000000007918 */ /* 0x001fe20000000000 */
.L_x_1:
[----:B------:R-:W-:Y:S05]  /*0130*/  BSYNC B0 ;  /* 0x0000000000007941 */ /* 0x000fea0003800000 */
.L_x_0:
[----:B------:R-:W0:Y:S01]  /*0140*/  SHFL.IDX PT, R0, R0, RZ, 0x1f ;  /* 0x00001fff00007589 */ /* 0x000e2200000e0000 */
[----:B------:R-:W-:Y:S02]  /*0150*/  SHF.R.S32.HI R3, RZ, 0x1f, R8 ;  /* 0x0000001fff037819 */ /* 0x000fe40000011408 */
[----:B------:R-:W-:Y:S01]  /*0160*/  I2FP.F32.U32 R6, R7 ;  /* 0x0000000700067245 */ /* 0x000fe20000201000 */
[----:B------:R-:W1:Y:S01]  /*0170*/  S2R R10, SR_CTAID.Y ;  /* 0x00000000000a7919 */ /* 0x000e620000002600 */
[----:B------:R-:W-:-:S04]  /*0180*/  LEA.HI R3, R3, R8, RZ, 0x7 ;  /* 0x0000000803037211 */ /* 0x000fc800078f38ff */
[----:B------:R-:W-:-:S05]  /*0190*/  LOP3.LUT R3, R3, 0xffffff80, RZ, 0xc0, !PT ;  /* 0xffffff8003037812 */ /* 0x000fca00078ec0ff */
[----:B------:R-:W-:-:S05]  /*01a0*/  IMAD.IADD R11, R8, 0x1, -R3 ;  /* 0x00000001080b7824 */ /* 0x000fca00078e0a03 */
[----:B------:R-:W-:-:S04]  /*01b0*/  SHF.R.S32.HI R4, RZ, 0x1f, R11 ;  /* 0x0000001fff047819 */ /* 0x000fc8000001140b */
[----:B------:R-:W-:Y:S02]  /*01c0*/  LEA.HI R4, R4, R11, RZ, 0x3 ;  /* 0x0000000b04047211 */ /* 0x000fe400078f18ff */
[----:B0-----:R-:W-:Y:S02]  /*01d0*/  ISETP.NE.AND P0, PT, R0, RZ, PT ;  /* 0x000000ff0000720c */ /* 0x001fe40003f05270 */
[--C-:B------:R-:W-:Y:S02]  /*01e0*/  SHF.R.S32.HI R3, RZ, 0x3, R4.reuse ;  /* 0x00000003ff037819 */ /* 0x100fe40000011404 */
[----:B------:R-:W-:Y:S02]  /*01f0*/  SHF.R.S32.HI R4, RZ, 0x1f, R4 ;  /* 0x0000001fff047819 */ /* 0x000fe40000011404 */
[----:B------:R-:W-:-:S07]  /*0200*/  SHF.R.S32.HI R5, RZ, 0x1f, R0 ;  /* 0x0000001fff057819 */ /* 0x000fce0000011400 */
[----:B-1----:R-:W-:Y:S05]  /*0210*/  @P0 BRA `(.L_x_2) ;  /* 0x0000000400240947 */ /* 0x002fea0003800000 */
[----:B------:R-:W-:Y:S01]  /*0220*/  ELECT P0, URZ, PT ;  /* 0x00000000003f782f */ /* 0x000fe20003800000 */
[----:B------:R-:W-:-:S12]  /*0230*/  BSSY B0, `(.L_x_2) ;  /* 0x0000047000007945 */ /* 0x000fd80003800000 */
[----:B------:R-:W-:Y:S05]  /*0240*/  @!P0 BRA `(.L_x_3) ;  /* 0x0000000400148947 */ /* 0x000fea0003800000 */
[----:B------:R-:W0:Y:S01]  /*0250*/  S2UR UR8, SR_CgaCtaId ;  /* 0x00000000000879c3 */ /* 0x000e220000008800 */
[----:B------:R-:W-:Y:S01]  /*0260*/  UMOV UR4, 0x400 ;  /* 0x0000040000047882 */ /* 0x000fe20000000000 */
[----:B------:R-:W-:Y:S01]  /*0270*/  UMOV UR5, 0x1 ;  /* 0x0000000100057882 */ /* 0x000fe20000000000 */
[----:B------:R-:W-:Y:S02]  /*0280*/  UMOV UR6, 0x2 ;  /* 0x0000000200067882 */ /* 0x000fe40000000000 */
[----:B------:R-:W-:-:S04]  /*0290*/  UIADD3 UR6, -UR6, 0x100000, URZ ;  /* 0x0010000006067890 */ /* 0x000fc8000fffe13f */
[----:B------:R-:W-:Y:S02]  /*02a0*/  USHF.L.U32 UR7, UR6, 0xb, URZ ;  /* 0x0000000b06077899 */ /* 0x000fe4000800063f */
[----:B------:R-:W-:Y:S02]  /*02b0*/  USHF.L.U32 UR6, UR6, 0x1, URZ ;  /* 0x0000000106067899 */ /* 0x000fe4000800063f */
[----:B0-----:R-:W-:Y:S02]  /*02c0*/  ULEA UR8, UR8, UR4, 0x18 ;  /* 0x0000000408087291 */ /* 0x001fe4000f8ec03f */
[----:B------:R-:W-:-:S04]  /*02d0*/  UIADD3 UR4, -UR5, 0x100000, URZ ;  /* 0x0010000005047890 */ /* 0x000fc8000fffe13f */
[----:B------:R-:W-:Y:S02]  /*02e0*/  USHF.L.U32 UR5, UR4, 0xb, URZ ;  /* 0x0000000b04057899 */ /* 0x000fe4000800063f */
[----:B------:R-:W-:Y:S01]  /*02f0*/  USHF.L.U32 UR4, UR4, 0x1, URZ ;  /* 0x0000000104047899 */ /* 0x000fe2000800063f */
[----:B------:R-:W0:Y:S11]  /*0300*/  FENCE.VIEW.ASYNC.S ;  /* 0x00000000000073c6 */ /* 0x000e360000000000 */
[----:B0-----:R0:W1:Y:S01]  /*0310*/  SYNCS.EXCH.64 URZ, [UR8+0x38000], UR4 ;  /* 0x03800004083f75b2 */ /* 0x0010620008000100 */
[----:B------:R0:W2:Y:S01]  /*0320*/  SYNCS.EXCH.64 URZ, [UR8+0x380e0], UR6 ;  /* 0x0380e006083f75b2 */ /* 0x0000a20008000100 */
[----:B------:R0:W3:Y:S01]  /*0330*/  SYNCS.EXCH.64 URZ, [UR8+0x38008], UR4 ;  /* 0x03800804083f75b2 */ /* 0x0000e20008000100 */
[----:B------:R0:W4:Y:S01]  /*0340*/  SYNCS.EXCH.64 URZ, [UR8+0x380e8], UR6 ;  /* 0x0380e806083f75b2 */ /* 0x0001220008000100 */
[----:B------:R0:W0:Y:S01]  /*0350*/  SYNCS.EXCH.64 URZ, [UR8+0x38010], UR4 ;  /* 0x03801004083f75b2 */ /* 0x0000220008000100 */
        /* <DEDUP_REMOVED lines=51> */
[----:B-1234-:R-:W-:Y:S01]  /*0690*/  NOP ;  /* 0x0000000000007918 */ /* 0x01efe20000000000 */
.L_x_3:
[----:B0-----:R-:W-:Y:S05]  /*06a0*/  BSYNC B0 ;  /* 0x0000000000007941 */ /* 0x001fea0003800000 */
.L_x_2:
[----:B------:R-:W-:Y:S01]  /*06b0*/  ULDC UR4, c[0x0][0x150] ;  /* 0x0000540000047ab9 */ /* 0x000fe20000000800 */
[----:B------:R-:W-:Y:S01]  /*06c0*/  LEA.HI R4, R4, R3, RZ, 0x2 ;  /* 0x0000000304047211 */ /* 0x000fe200078f10ff */
[----:B------:R-:W-:Y:S01]  /*06d0*/  FMUL R6, R6, UR4 ;  /* 0x0000000406067c20 */ /* 0x000fe20008400000 */
[----:B------:R-:W-:Y:S01]  /*06e0*/  LEA.HI R5, R5, R0, RZ, 0x2 ;  /* 0x0000000005057211 */ /* 0x000fe200078f10ff */
[----:B------:R-:W-:Y:S01]  /*06f0*/  ULDC UR4, c[0x0][0x154] ;  /* 0x0000550000047ab9 */ /* 0x000fe20000000800 */
[----:B------:R-:W-:Y:S01]  /*0700*/  LOP3.LUT R4, R4, 0xfffffffc, RZ, 0xc0, !PT ;  /* 0xfffffffc04047812 */ /* 0x000fe200078ec0ff */
[----:B------:R-:W0:Y:S01]  /*0710*/  LDC R12, c[0x0][0x140] ;  /* 0x00005000ff0c7b82 */ /* 0x000e220000000800 */
[----:B------:R-:W-:Y:S01]  /*0720*/  LOP3.LUT R5, R5, 0x3ffffffc, RZ, 0xc0, !PT ;  /* 0x3ffffffc05057812 */ /* 0x000fe200078ec0ff */
[----:B------:R-:W1:Y:S01]  /*0730*/  F2I.U32.TRUNC.NTZ R6, R6 ;  /* 0x0000000600067305 */ /* 0x000e62000020f000 */
[----:B------:R-:W-:Y:S01]  /*0740*/  LOP3.LUT P0, RZ, R11, 0x7, RZ, 0xc0, !PT ;  /* 0x000000070bff7812 */ /* 0x000fe2000780c0ff */
[----:B------:R-:W-:Y:S01]  /*0750*/  IMAD.IADD R4, R3, 0x1, -R4 ;  /* 0x0000000103047824 */ /* 0x000fe200078e0a04 */
[----:B------:R-:W-:Y:S01]  /*0760*/  I2FP.F32.U32 R3, R10 ;  /* 0x0000000a00037245 */ /* 0x000fe20000201000 */
[----:B------:R-:W-:Y:S01]  /*0770*/  IMAD.IADD R5, R0, 0x1, -R5 ;  /* 0x0000000100057824 */ /* 0x000fe200078e0a05 */
[----:B------:R-:W-:Y:S01]  /*0780*/  ISETP.NE.AND P3, PT, R9, 0x1, PT ;  /* 0x000000010900780c */ /* 0x000fe20003f65270 */
[----:B------:R-:W-:Y:S01]  /*0790*/  NOP ;  /* 0x0000000000007918 */ /* 0x000fe20000000000 */
[----:B------:R-:W-:Y:S01]  /*07a0*/  NOP ;  /* 0x0000000000007918 */ /* 0x000fe20000000000 */
[----:B------:R-:W-:-:S02]  /*07b0*/  IMAD R5, R5, 0x4, R4 ;  /* 0x0000000405057824 */ /* 0x000fc400078e0204 */
[----:B------:R-:W-:Y:S01]  /*07c0*/  FMUL R4, R3, UR4 ;  /* 0x0000000403047c20 */ /* 0x000fe20008400000 */
[----:B------:R-:W-:Y:S02]  /*07d0*/  ULDC UR4, c[0x0][0x144] ;  /* 0x0000510000047ab9 */ /* 0x000fe40000000800 */
[----:B------:R-:W-:Y:S01]  /*07e0*/  LEA.HI R0, R5, R5, RZ, 0x1 ;  /* 0x0000000505007211 */ /* 0x000fe200078f08ff */
[----:B-1----:R-:W-:Y:S02]  /*07f0*/  IMAD.MOV R14, RZ, RZ, -R6 ;  /* 0x000000ffff0e7224 */ /* 0x002fe400078e0a06 */
[----:B------:R-:W1:Y:S01]  /*0800*/  F2I.U32.TRUNC.NTZ R4, R4 ;  /* 0x0000000400047305 */ /* 0x000e62000020f000 */
[----:B------:R-:W-:Y:S01]  /*0810*/  LOP3.LUT R0, R0, 0xfffffffe, RZ, 0xc0, !PT ;  /* 0xfffffffe00007812 */ /* 0x000fe200078ec0ff */
[----:B------:R-:W-:Y:S01]  /*0820*/  IMAD R3, R14, UR4, R7 ;  /* 0x000000040e037c24 */ /* 0x000fe2000f8e0207 */
[----:B------:R-:W-:-:S03]  /*0830*/  ULDC UR4, c[0x0][0x148] ;  /* 0x0000520000047ab9 */ /* 0x000fc60000000800 */
[----:B------:R-:W-:Y:S01]  /*0840*/  IMAD.IADD R0, R5, 0x1, -R0 ;  /* 0x0000000105007824 */ /* 0x000fe200078e0a00 */
[----:B0-----:R-:W-:-:S04]  /*0850*/  ISETP.EQ.U32.AND P1, PT, R12, 0x1, PT ;  /* 0x000000010c00780c */ /* 0x001fc80003f22070 */
[----:B------:R-:W-:Y:S01]  /*0860*/  ISETP.NE.AND P4, PT, R0, R3, PT ;  /* 0x000000030000720c */ /* 0x000fe20003f85270 */
[----:B------:R-:W-:Y:S01]  /*0870*/  IMAD.SHL.U32 R0, R5, 0x4, RZ ;  /* 0x0000000405007824 */ /* 0x000fe200078e00ff */
[----:B------:R-:W-:Y:S01]  /*0880*/  SHF.R.S32.HI R3, RZ, 0x1f, R2 ;  /* 0x0000001fff037819 */ /* 0x000fe20000011402 */
[----:B-1----:R-:W-:-:S03]  /*0890*/  IMAD.MOV R13, RZ, RZ, -R4 ;  /* 0x000000ffff0d7224 */ /* 0x002fc600078e0a04 */
[----:B------:R-:W-:Y:S01]  /*08a0*/  LEA.HI R3, R3, R2, RZ, 0x2 ;  /* 0x0000000203037211 */ /* 0x000fe200078f10ff */
[----:B------:R-:W-:Y:S01]  /*08b0*/  IMAD.MOV.U32 R4, RZ, RZ, 0x1 ;  /* 0x00000001ff047424 */ /* 0x000fe200078e00ff */
[----:B------:R-:W-:Y:S01]  /*08c0*/  LOP3.LUT R5, R5, 0xc, R0, 0x78, !PT ;  /* 0x0000000c05057812 */ /* 0x000fe200078e7800 */
[----:B------:R-:W-:Y:S01]  /*08d0*/  IMAD R13, R13, UR4, R10 ;  /* 0x000000040d0d7c24 */ /* 0x000fe2000f8e020a */
[----:B------:R-:W-:Y:S02]  /*08e0*/  LOP3.LUT R3, R3, 0xfffffffc, RZ, 0xc0, !PT ;  /* 0xfffffffc03037812 */ /* 0x000fe400078ec0ff */
[C---:B------:R-:W-:Y:S02]  /*08f0*/  ISETP.LT.U32.AND P0, PT, R5.reuse, 0x2, !P0 ;  /* 0x000000020500780c */ /* 0x040fe40004701070 */
[----:B------:R-:W-:Y:S01]  /*0900*/  @P4 LEA.HI R0, R5, R5, RZ, 0x1 ;  /* 0x0000000505004211 */ /* 0x000fe200078f08ff */
[----:B------:R-:W-:-:S03]  /*0910*/  IMAD.IADD R14, R2, 0x1, -R3 ;  /* 0x00000001020e7824 */ /* 0x000fc600078e0a03 */
[----:B------:R-:W-:Y:S02]  /*0920*/  @P4 SHF.R.S32.HI R0, RZ, 0x1, R0 ;  /* 0x00000001ff004819 */ /* 0x000fe40000011400 */
[----:B------:R-:W-:Y:S02]  /*0930*/  LOP3.LUT P2, RZ, R9, R14, RZ, 0xfc, !PT ;  /* 0x0000000e09ff7212 */ /* 0x000fe4000784fcff */
[----:B------:R-:W-:Y:S02]  /*0940*/  @P4 ISETP.NE.AND P5, PT, R0, R13, PT ;  /* 0x0000000d0000420c */ /* 0x000fe40003fa5270 */
[----:B------:R-:W-:Y:S02]  /*0950*/  SEL R3, RZ, 0x1, P2 ;  /* 0x00000001ff037807 */ /* 0x000fe40001000000 */
[----:B------:R-:W-:Y:S02]  /*0960*/  SEL R13, RZ, 0x1, !P0 ;  /* 0x00000001ff0d7807 */ /* 0x000fe40004000000 */
[----:B------:R-:W-:-:S02]  /*0970*/  @P4 SEL R4, RZ, 0x1, P5 ;  /* 0x00000001ff044807 */ /* 0x000fc40002800000 */
[----:B------:R-:W-:Y:S02]  /*0980*/  SEL R3, R3, 0x2, P3 ;  /* 0x0000000203037807 */ /* 0x000fe40001800000 */
[----:B------:R-:W-:Y:S01]  /*0990*/  LOP3.LUT R4, R4, R13, RZ, 0xc0, !PT ;  /* 0x0000000d04047212 */ /* 0x000fe200078ec0ff */
[----:B------:R-:W-:Y:S06]  /*09a0*/  @!P1 BRA `(.L_x_4) ;  /* 0x0000000000089947 */ /* 0x000fec0003800000 */
[----:B------:R-:W-:Y:S01]  /*09b0*/  UCGABAR_ARV ;  /* 0x00000000000079c7 */ /* 0x000fe20008000000 */
[----:B------:R-:W-:Y:S05]  /*09c0*/  BRA `(.L_x_5) ;  /* 0x0000000000047947 */ /* 0x000fea0003800000 */
.L_x_4:
[----:B------:R-:W-:Y:S01]  /*09d0*/  NOP ;  /* 0x0000000000007918 */ /* 0x000fe20000000000 */
.L_x_5:
[----:B------:R-:W-:Y:S01]  /*09e0*/  ULDC.64 UR4, c[0x0][0x618] ;  /* 0x0001860000047ab9 */ /* 0x000fe20000000a00 */
[----:B------:R-:W-:Y:S01]  /*09f0*/  ULDC.64 UR12, c[0x0][0x208] ;  /* 0x00008200000c7ab9 */ /* 0x000fe20000000a00 */
[----:B------:R-:W-:-:S04]  /*0a00*/  ISETP.NE.U32.AND P0, PT, RZ, UR4, PT ;  /* 0x00000004ff007c0c */ /* 0x000fc8000bf05070 */
[----:B------:R-:W-:-:S13]  /*0a10*/  ISETP.NE.AND.EX P0, PT, RZ, UR5, PT, P0 ;  /* 0x00000005ff007c0c */ /* 0x000fda000bf05300 */
[----:B------:R-:W-:Y:S05]  /*0a20*/  @!P0 BRA `(.L_x_6) ;  /* 0x00000000001c8947 */ /* 0x000fea0003800000 */
[----:B------:R-:W0:Y:S02]  /*0a30*/  LDC.64 R12, c[0x0][0x618] ;  /* 0x00018600ff0c7b82 */ /* 0x000e240000000a00 */
[----:B0-----:R-:W2:Y:S02]  /*0a40*/  LDG.E.64 R12, desc[UR12][R12.64] ;  /* 0x0000000c0c0c7981 */ /* 0x001ea4000c1e1b00 */
[----:B--2---:R-:W-:-:S04]  /*0a50*/  ISETP.NE.U32.AND P0, PT, R12, RZ, PT ;  /* 0x000000ff0c00720c */ /* 0x004fc80003f05070 */
[----:B------:R-:W-:-:S13]  /*0a60*/  ISETP.NE.AND.EX P0, PT, R13, RZ, PT, P0 ;  /* 0x000000ff0d00720c */ /* 0x000fda0003f05300 */
[----:B------:R-:W-:Y:S05]  /*0a70*/  @!P0 BRA `(.L_x_6) ;  /* 0x0000000000088947 */ /* 0x000fea0003800000 */
[----:B------:R0:W5:Y:S01]  /*0a80*/  LD.E R0, desc[UR12][R12.64] ;  /* 0x0000000c0c007980 */ /* 0x000162000c101900 */
[----:B------:R-:W-:Y:S05]  /*0a90*/  BRA `(.L_x_7) ;  /* 0x0000000000207947 */ /* 0x000fea0003800000 */
.L_x_6:
[----:B------:R-:W-:Y:S02]  /*0aa0*/  ULDC.64 UR4, c[0x0][0x608] ;  /* 0x0001820000047ab9 */ /* 0x000fe40000000a00 */
[----:B------:R-:W-:-:S04]  /*0ab0*/  ISETP.NE.U32.AND P0, PT, RZ, UR4, PT ;  /* 0x00000004ff007c0c */ /* 0x000fc8000bf05070 */
[----:B------:R-:W-:-:S13]  /*0ac0*/  ISETP.NE.AND.EX P0, PT, RZ, UR5, PT, P0 ;  /* 0x00000005ff007c0c */ /* 0x000fda000bf05300 */
[----:B------:R-:W-:Y:S05]  /*0ad0*/  @!P0 BRA `(.L_x_8) ;  /* 0x00000000000c8947 */ /* 0x000fea0003800000 */
[----:B------:R-:W0:Y:S02]  /*0ae0*/  LDC.64 R12, c[0x0][0x608] ;  /* 0x00018200ff0c7b82 */ /* 0x000e240000000a00 */
[----:B0-----:R1:W5:Y:S01]  /*0af0*/  LDG.E R0, desc[UR12][R12.64] ;  /* 0x0000000c0c007981 */ /* 0x001362000c1e1900 */
[----:B------:R-:W-:Y:S05]  /*0b00*/  BRA `(.L_x_7) ;  /* 0x0000000000047947 */ /* 0x000fea0003800000 */
.L_x_8:
[----:B------:R-:W2:Y:S02]  /*0b10*/  LDC R0, c[0x0][0x600] ;  /* 0x00018000ff007b82 */ /* 0x000ea40000000800 */
.L_x_7:
[----:B------:R-:W-:Y:S02]  /*0b20*/  ULDC.64 UR4, c[0x0][0x620] ;  /* 0x0001880000047ab9 */ /* 0x000fe40000000a00 */
[----:B------:R-:W-:-:S04]  /*0b30*/  ISETP.NE.U32.AND P0, PT, RZ, UR4, PT ;  /* 0x00000004ff007c0c */ /* 0x000fc8000bf05070 */
[----:B------:R-:W-:-:S13]  /*0b40*/  ISETP.NE.AND.EX P0, PT, RZ, UR5, PT, P0 ;  /* 0x00000005ff007c0c */ /* 0x000fda000bf05300 */
[----:B------:R-:W-:Y:S05]  /*0b50*/  @!P0 BRA `(.L_x_9) ;  /* 0x00000000001c8947 */ /* 0x000fea0003800000 */
[----:B01----:R-:W0:Y:S02]  /*0b60*/  LDC.64 R12, c[0x0][0x620] ;  /* 0x00018800ff0c7b82 */ /* 0x003e240000000a00 */
[----:B0-----:R-:W3:Y:S02]  /*0b70*/  LDG.E.64 R12, desc[UR12][R12.64] ;  /* 0x0000000c0c0c7981 */ /* 0x001ee4000c1e1b00 */
[----:B---3--:R-:W-:-:S04]  /*0b80*/  ISETP.NE.U32.AND P0, PT, R12, RZ, PT ;  /* 0x000000ff0c00720c */ /* 0x008fc80003f05070 */
[----:B------:R-:W-:-:S13]  /*0b90*/  ISETP.NE.AND.EX P0, PT, R13, RZ, PT, P0 ;  /* 0x000000ff0d00720c */ /* 0x000fda0003f05300 */
[----:B------:R-:W-:Y:S05]  /*0ba0*/  @!P0 BRA `(.L_x_9) ;  /* 0x0000000000088947 */ /* 0x000fea0003800000 */
[----:B------:R0:W5:Y:S01]  /*0bb0*/  LD.E R2, desc[UR12][R12.64] ;  /* 0x0000000c0c027980 */ /* 0x000162000c101900 */
[----:B------:R-:W-:Y:S05]  /*0bc0*/  BRA `(.L_x_10) ;  /* 0x0000000000207947 */ /* 0x000fea0003800000 */
.L_x_9:
[----:B------:R-:W-:Y:S02]  /*0bd0*/  ULDC.64 UR4, c[0x0][0x610] ;  /* 0x0001840000047ab9 */ /* 0x000fe40000000a00 */
[----:B------:R-:W-:-:S04]  /*0be0*/  ISETP.NE.U32.AND P0, PT, RZ, UR4, PT ;  /* 0x00000004ff007c0c */ /* 0x000fc8000bf05070 */
[----:B------:R-:W-:-:S13]  /*0bf0*/  ISETP.NE.AND.EX P0, PT, RZ, UR5, PT, P0 ;  /* 0x00000005ff007c0c */ /* 0x000fda000bf05300 */
[----:B------:R-:W-:Y:S05]  /*0c00*/  @!P0 BRA `(.L_x_11) ;  /* 0x00000000000c8947 */ /* 0x000fea0003800000 */
[----:B01----:R-:W0:Y:S02]  /*0c10*/  LDC.64 R12, c[0x0][0x610] ;  /* 0x00018400ff0c7b82 */ /* 0x003e240000000a00 */
[----:B0-----:R1:W5:Y:S01]  /*0c20*/  LDG.E R2, desc[UR12][R12.64] ;  /* 0x0000000c0c027981 */ /* 0x001362000c1e1900 */
[----:B------:R-:W-:Y:S05]  /*0c30*/  BRA `(.L_x_10) ;  /* 0x0000000000047947 */ /* 0x000fea0003800000 */
.L_x_11:
[----:B------:R-:W3:Y:S02]  /*0c40*/  LDC R2, c[0x0][0x604] ;  /* 0x00018100ff027b82 */ /* 0x000ee40000000800 */
.L_x_10:
[----:B------:R-:W4:Y:S01]  /*0c50*/  LDC R6, c[0x0][0x3e8] ;  /* 0x0000fa00ff067b82 */ /* 0x000f220000000800 */
[----:B------:R-:W-:Y:S01]  /*0c60*/  ULDC UR4, c[0x0][0x3dc] ;  /* 0x0000f70000047ab9 */ /* 0x000fe20000000800 */
[----:B------:R-:W-:Y:S01]  /*0c70*/  ULDC.64 UR6, c[0x0][0x3e0] ;  /* 0x0000f80000067ab9 */ /* 0x000fe20000000a00 */
[----:B------:R-:W-:Y:S02]  /*0c80*/  UIADD3 UR4, UR4, 0x1f, URZ ;  /* 0x0000001f04047890 */ /* 0x000fe4000fffe03f */
[----:B------:R-:W-:Y:S02]  /*0c90*/  UIMAD UR6, UR7, UR6, URZ ;  /* 0x00000006070672a4 */ /* 0x000fe4000f8e023f */
[----:B------:R-:W-:-:S04]  /*0ca0*/  USHF.R.S32.HI UR5, URZ, 0x1f, UR4 ;  /* 0x0000001f3f057899 */ /* 0x000fc80008011404 */
[----:B------:R-:W-:-:S04]  /*0cb0*/  ULEA.HI UR5, UR5, UR4, URZ, 0x5 ;  /* 0x0000000405057291 */ /* 0x000fc8000f8f283f */
[----:B------:R-:W-:Y:S01]  /*0cc0*/  USHF.R.S32.HI UR15, URZ, 0x5, UR5 ;  /* 0x000000053f0f7899 */ /* 0x000fe20008011405 */
[----:B----4-:R-:W-:-:S05]  /*0cd0*/  IMAD R6, R6, UR6, RZ ;  /* 0x0000000606067c24 */ /* 0x010fca000f8e02ff */
[----:B------:R-:W-:Y:S01]  /*0ce0*/  IMAD R6, R6, UR15, RZ ;  /* 0x0000000f06067c24 */ /* 0x000fe2000f8e02ff */
[----:B------:R-:W-:Y:S06]  /*0cf0*/  @!P1 BRA `(.L_x_12) ;  /* 0x00000000000c9947 */ /* 0x000fec0003800000 */
[----:B------:R-:W-:Y:S01]  /*0d00*/  UCGABAR_WAIT ;  /* 0x0000000000007dc7 */ /* 0x000fe20008000000 */
[----:B------:R-:W-:Y:S01]  /*0d10*/  CCTL.IVALL ;  /* 0x00000000ff00798f */ /* 0x000fe20002000000 */
[----:B------:R-:W-:Y:S05]  /*0d20*/  BRA `(.L_x_13) ;  /* 0x0000000000047947 */ /* 0x000fea0003800000 */
.L_x_12:
[----:B------:R-:W-:Y:S06]  /*0d30*/  BAR.SYNC.DEFER_BLOCKING 0x0 ;  /* 0x0000000000007b1d */ /* 0x000fec0000010000 */
.L_x_13:
[----:B------:R-:W-:-:S13]  /*0d40*/  ISETP.NE.AND P0, PT, R9, RZ, PT ;  /* 0x000000ff0900720c */ /* 0x000fda0003f05270 */
[----:B------:R-:W-:Y:S05]  /*0d50*/  @!P0 BRA `(.L_x_14) ;  /* 0x0000002c00988947 */ /* 0x000fea0003800000 */
[----:B------:R-:W-:-:S13]  /*0d60*/  ISETP.NE.AND P0, PT, R9, 0x1, PT ;  /* 0x000000010900780c */ /* 0x000fda0003f05270 */
[----:B------:R-:W-:Y:S05]  /*0d70*/  @P0 EXIT ;  /* 0x000000000000094d */ /* 0x000fea0003800000 */
[----:B------:R-:W-:Y:S01]  /*0d80*/  ISETP.GE.AND P0, PT, R6, 0x1, PT ;  /* 0x000000010600780c */ /* 0x000fe20003f06270 */
[----:B------:R-:W-:Y:S01]  /*0d90*/  UMOV UR4, URZ ;  /* 0x0000003f00047c82 */ /* 0x000fe20008000000 */
[----:B------:R-:W-:Y:S02]  /*0da0*/  CS2R R54, SRZ ;  /* 0x0000000000367805 */ /* 0x000fe4000001ff00 */
[----:B------:R-:W-:Y:S02]  /*0db0*/  CS2R R24, SRZ ;  /* 0x0000000000187805 */ /* 0x000fe4000001ff00 */
[----:B------:R-:W-:Y:S02]  /*0dc0*/  CS2R R26, SRZ ;  /* 0x00000000001a7805 */ /* 0x000fe4000001ff00 */
[----:B------:R-:W-:Y:S02]  /*0dd0*/  CS2R R28, SRZ ;  /* 0x00000000001c7805 */ /* 0x000fe4000001ff00 */
[----:B------:R-:W-:-:S02]  /*0de0*/  CS2R R30, SRZ ;  /* 0x00000000001e7805 */ /* 0x000fc4000001ff00 */
[----:B------:R-:W-:Y:S02]  /*0df0*/  CS2R R32, SRZ ;  /* 0x0000000000207805 */ /* 0x000fe4000001ff00 */
        /* <DEDUP_REMOVED lines=9> */
[----:B------:R-:W-:Y:S01]  /*0e90*/  CS2R R52, SRZ ;  /* 0x0000000000347805 */ /* 0x000fe2000001ff00 */
[----:B------:R-:W-:Y:S06]  /*0ea0*/  @!P0 BRA `(.L_x_15) ;  /* 0x0000000000748947 */ /* 0x000fec0003800000 */
[----:B------:R-:W-:-:S04]  /*0eb0*/  LOP3.LUT R7, R3, 0x1, RZ, 0xfc, !PT ;  /* 0x0000000103077812 */ /* 0x000fc800078efcff */
[----:B------:R-:W-:-:S13]  /*0ec0*/  ISETP.NE.AND P0, PT, R7, 0x3, PT ;  /* 0x000000030700780c */ /* 0x000fda0003f05270 */
[----:B------:R-:W-:Y:S05]  /*0ed0*/  @!P0 BRA `(.L_x_16) ;  /* 0x0000000000048947 */ /* 0x000fea0003800000 */
[----:B------:R-:W-:Y:S01]  /*0ee0*/  BPT.TRAP 0x1 ;  /* 0x000000040000795c */ /* 0x000fe20000300000 */
.L_x_16:
[----:B------:R-:W4:Y:S01]  /*0ef0*/  S2UR UR5, SR_CgaCtaId ;  /* 0x00000000000579c3 */ /* 0x000f220000008800 */
[----:B------:R-:W-:Y:S01]  /*0f00*/  SHF.L.U32 R7, RZ, 0x1f, RZ ;  /* 0x0000001fff077819 */ /* 0x000fe200000006ff */
[----:B------:R-:W-:Y:S02]  /*0f10*/  UMOV UR4, 0x400 ;  /* 0x0000040000047882 */ /* 0x000fe40000000000 */
[----:B----4-:R-:W-:-:S12]  /*0f20*/  ULEA UR5, UR5, UR4, 0x18 ;  /* 0x0000000405057291 */ /* 0x010fd8000f8ec03f */
.L_x_17:
[----:B----4-:R-:W-:-:S04]  /*0f30*/  IMAD.U32 R8, RZ, RZ, UR5 ;  /* 0x00000005ff087e24 */ /* 0x010fc8000f8e00ff */
[----:B------:R4:W0:Y:S03]  /*0f40*/  SYNCS.PHASECHK.TRANS64.TRYWAIT P0, [R8+URZ+0x38000], R7 ;  /* 0x03800007080075a7 */ /* 0x000826000800017f */
[----:B0-----:R-:W-:Y:S05]  /*0f50*/  @!P0 NANOSLEEP.SYNCS 0x989680 ;  /* 0x009896800000895d */ /* 0x001fea0003900000 */
[----:B------:R-:W0:Y:S02]  /*0f60*/  @!P0 SYNCS.PHASECHK.TRANS64 P0, [R8+URZ+0x38000], R7 ;  /* 0x03800007080085a7 */ /* 0x000e24000800007f */
[----:B0-----:R-:W-:Y:S05]  /*0f70*/  @!P0 BRA `(.L_x_17) ;  /* 0xfffffffc00ec8947 */ /* 0x001fea000383ffff */
[----:B------:R-:W-:Y:S01]  /*0f80*/  USHF.R.U32.HI UR4, URZ, 0x4, UR5 ;  /* 0x000000043f047899 */ /* 0x000fe20008011605 */
[----:B------:R-:W-:Y:S01]  /*0f90*/  WARPGROUP.ARRIVE ;  /* 0x00000000000079c5 */ /* 0x000fe20000000000 */
[----:B------:R-:W-:Y:S02]  /*0fa0*/  UIADD3 UR5, UR5, 0x1c000, URZ ;  /* 0x0001c00005057890 */ /* 0x000fe4000fffe03f */
[----:B------:R-:W-:Y:S02]  /*0fb0*/  ULOP3.LUT UR4, UR4, 0x3fff, URZ, 0xc0, !UPT ;  /* 0x00003fff04047892 */ /* 0x000fe4000f8ec03f */
[----:B------:R-:W-:Y:S02]  /*0fc0*/  USHF.R.U32.HI UR5, URZ, 0x4, UR5 ;  /* 0x000000043f057899 */ /* 0x000fe40008011605 */
[----:B------:R-:W-:Y:S02]  /*0fd0*/  ULOP3.LUT UR4, UR4, 0x10000, URZ, 0xfc, !UPT ;  /* 0x0001000004047892 */ /* 0x000fe4000f8efc3f */
[----:B------:R-:W-:Y:S01]  /*0fe0*/  ULOP3.LUT UR6, UR5, 0x3fff, URZ, 0xc0, !UPT ;  /* 0x00003fff05067892 */ /* 0x000fe2000f8ec03f */
[----:B------:R-:W-:-:S02]  /*0ff0*/  UMOV UR7, 0x40000040 ;  /* 0x4000004000077882 */ /* 0x000fc40000000000 */
[----:B------:R-:W-:-:S06]  /*1000*/  UMOV UR5, 0x80000020 ;  /* 0x8000002000057882 */ /* 0x000fcc0000000000 */
[----:B------:R-:W-:Y:S01]  /*1010*/  HGMMA.64x64x16.F32 R24, gdesc[UR4].tnspB, RZ, !UPT ;  /* 0x40e00000041879f0 */ /* 0x000fe2000c7008ff */
[----:B------:R-:W-:Y:S02]  /*1020*/  UIADD3 UR4, UR4, 0x2, URZ ;  /* 0x0000000204047890 */ /* 0x000fe4000fffe03f */
[----:B------:R-:W-:Y:S01]  /*1030*/  UIADD3 UR6, UR6, 0x80, URZ ;  /* 0x0000008006067890 */ /* 0x000fe2000fffe03f */
[----:B------:R-:W-:Y:S01]  /*1040*/  UMOV UR5, 0x80000020 ;  /* 0x8000002000057882 */ /* 0x000fe20000000000 */
[----:B------:R-:W-:-:S07]  /*1050*/  UMOV UR7, 0x40000040 ;  /* 0x4000004000077882 */ /* 0x000fce0000000000 */
[----:B------:R-:W-:Y:S01]  /*1060*/  HGMMA.64x64x16.F32 R24, gdesc[UR4].tnspB, R24, gsb0 ;  /* 0x40e00000041879f0 */ /* 0x000fe20008000818 */
[----:B------:R-:W-:-:S05]  /*1070*/  UMOV UR4, 0x1 ;  /* 0x0000000100047882 */ /* 0x000fca0000000000 */
.L_x_15:
[----:B----4-:R-:W-:-:S05]  /*1080*/  VIMNMX R7, R6, 0x1, PT ;  /* 0x0000000106077848 */ /* 0x010fca0003fe0100 */
[----:B------:R-:W-:-:S05]  /*1090*/  IMAD.IADD R7, R6, 0x1, -R7 ;  /* 0x0000000106077824 */ /* 0x000fca00078e0a07 */
[----:B------:R-:W-:-:S13]  /*10a0*/  ISETP.GE.AND P0, PT, R7, 0x1, PT ;  /* 0x000000010700780c */ /* 0x000fda0003f06270 */
[----:B------:R-:W-:Y:S05]  /*10b0*/  @!P0 BRA `(.L_x_18) ;  /* 0x0000000000f08947 */ /* 0x000fea0003800000 */
[----:B------:R-:W4:Y:S01]  /*10c0*/  S2UR UR6, SR_CgaCtaId ;  /* 0x00000000000679c3 */ /* 0x000f220000008800 */
[----:B------:R-:W-:Y:S01]  /*10d0*/  UMOV UR5, 0x400 ;  /* 0x0000040000057882 */ /* 0x000fe20000000000 */
[----:B------:R-:W-:Y:S01]  /*10e0*/  LOP3.LUT R8, RZ, R6, RZ, 0x33, !PT ;  /* 0x00000006ff087212 */ /* 0x000fe200078e33ff */
[----:B01----:R-:W-:Y:S01]  /*10f0*/  IMAD.MOV.U32 R12, RZ, RZ, RZ ;  /* 0x000000ffff0c7224 */ /* 0x003fe200078e00ff */
[----:B------:R-:W-:Y:S01]  /*1100*/  LOP3.LUT R13, R3, 0x1, RZ, 0xfc, !PT ;  /* 0x00000001030d7812 */ /* 0x000fe200078efcff */
[----:B------:R-:W-:Y:S01]  /*1110*/  UISETP.NE.U32.AND UP0, UPT, UR4, URZ, UPT ;  /* 0x0000003f0400728c */ /* 0x000fe2000bf05070 */
[----:B------:R-:W-:Y:S01]  /*1120*/  VIMNMX R9, R8, -0x2, !PT ;  /* 0xfffffffe08097848 */ /* 0x000fe20007fe0100 */
[----:B------:R-:W-:-:S03]  /*1130*/  IMAD.MOV.U32 R8, RZ, RZ, RZ ;  /* 0x000000ffff087224 */ /* 0x000fc600078e00ff */
[----:B------:R-:W-:Y:S01]  /*1140*/  IADD3 R9, R9, 0x2, R6 ;  /* 0x0000000209097810 */ /* 0x000fe20007ffe006 */
[----:B----4-:R-:W-:-:S04]  /*1150*/  ULEA UR5, UR6, UR5, 0x18 ;  /* 0x0000000506057291 */ /* 0x010fc8000f8ec03f */
[----:B------:R-:W-:Y:S02]  /*1160*/  UIADD3 UR6, UR5, 0x1c000, URZ ;  /* 0x0001c00005067890 */ /* 0x000fe4000fffe03f */
[----:B------:R-:W-:Y:S02]  /*1170*/  USHF.R.U32.HI UR7, URZ, 0x4, UR5 ;  /* 0x000000043f077899 */ /* 0x000fe40008011605 */
[----:B------:R-:W-:Y:S02]  /*1180*/  USHF.R.U32.HI UR6, URZ, 0x4, UR6 ;  /* 0x000000043f067899 */ /* 0x000fe40008011606 */
[----:B------:R-:W-:Y:S02]  /*1190*/  ULOP3.LUT UR7, UR7, 0x3fff, URZ, 0xc0, !UPT ;  /* 0x00003fff07077892 */ /* 0x000fe4000f8ec03f */
[----:B------:R-:W-:Y:S02]  /*11a0*/  ULOP3.LUT UR6, UR6, 0x3fff, URZ, 0xc0, !UPT ;  /* 0x00003fff06067892 */ /* 0x000fe4000f8ec03f */
[----:B------:R-:W-:-:S12]  /*11b0*/  ULOP3.LUT UR7, UR7, 0x10000, URZ, 0xfc, !UPT ;  /* 0x0001000007077892 */ /* 0x000fd8000f8efc3f */
.L_x_23:
[----:B------:R-:W-:-:S13]  /*11c0*/  ISETP.NE.AND P1, PT, R13, 0x3, PT ;  /* 0x000000030d00780c */ /* 0x000fda0003f25270 */
[----:B------:R-:W-:Y:S05]  /*11d0*/  @!P1 BRA `(.L_x_19) ;  /* 0x0000000000049947 */ /* 0x000fea0003800000 */
[----:B------:R-:W-:Y:S01]  /*11e0*/  BPT.TRAP 0x1 ;  /* 0x000000040000795c */ /* 0x000fe20000300000 */
.L_x_19:
[----:B------:R-:W-:Y:S01]  /*11f0*/  SHF.L.U32 R10, R12, 0x1f, RZ ;  /* 0x0000001f0c0a7819 */ /* 0x000fe200000006ff */
[----:B------:R-:W-:-:S12]  /*1200*/  ULEA UR8, UR4, UR5, 0x3 ;  /* 0x0000000504087291 */ /* 0x000fd8000f8e183f */
.L_x_20:
[----:B0-----:R-:W-:-:S04]  /*1210*/  IMAD.U32 R11, RZ, RZ, UR8 ;  /* 0x00000008ff0b7e24 */ /* 0x001fc8000f8e00ff */
[----:B------:R0:W1:Y:S03]  /*1220*/  SYNCS.PHASECHK.TRANS64.TRYWAIT P0, [R11+URZ+0x38000], R10 ;  /* 0x0380000a0b0075a7 */ /* 0x000066000800017f */
[----:B-1----:R-:W-:Y:S05]  /*1230*/  @!P0 NANOSLEEP.SYNCS 0x989680 ;  /* 0x009896800000895d */ /* 0x002fea0003900000 */
[----:B------:R-:W1:Y:S02]  /*1240*/  @!P0 SYNCS.PHASECHK.TRANS64 P0, [R11+URZ+0x38000], R10 ;  /* 0x0380000a0b0085a7 */ /* 0x000e64000800007f */
[----:B-1----:R-:W-:Y:S05]  /*1250*/  @!P0 BRA `(.L_x_20) ;  /* 0xfffffffc00ec8947 */ /* 0x002fea000383ffff */
[----:B------:R-:W-:Y:S01]  /*1260*/  ULEA UR8, UR4, UR7, 0x8 ;  /* 0x0000000704087291 */ /* 0x000fe2000f8e403f */
[----:B------:R-:W-:Y:S01]  /*1270*/  WARPGROUP.ARRIVE ;  /* 0x00000000000079c5 */ /* 0x000fe20000000000 */
[----:B------:R-:W-:Y:S01]  /*1280*/  ULEA UR10, UR4, UR6, 0x8 ;  /* 0x00000006040a7291 */ /* 0x000fe2000f8e403f */
[----:B------:R-:W-:Y:S01]  /*1290*/  UMOV UR9, 0x80000020 ;  /* 0x8000002000097882 */ /* 0x000fe20000000000 */
[----:B------:R-:W-:-:S07]  /*12a0*/  UMOV UR11, 0x40000040 ;  /* 0x40000040000b7882 */ /* 0x000fce0000000000 */
[----:B------:R-:W-:Y:S01]  /*12b0*/  HGMMA.64x64x16.F32 R24, gdesc[UR8].tnspB, R24, UP0 ;  /* 0x40e00000081879f0 */ /* 0x000fe2000bf00818 */
[----:B------:R-:W-:Y:S02]  /*12c0*/  UIADD3 UR8, UR8, 0x2, URZ ;  /* 0x0000000208087890 */ /* 0x000fe4000fffe03f */
[----:B------:R-:W-:Y:S01]  /*12d0*/  UIADD3 UR10, UR10, 0x80, URZ ;  /* 0x000000800a0a7890 */ /* 0x000fe2000fffe03f */
[----:B------:R-:W-:Y:S01]  /*12e0*/  UMOV UR9, 0x80000020 ;  /* 0x8000002000097882 */ /* 0x000fe20000000000 */
[----:B------:R-:W-:-:S07]  /*12f0*/  UMOV UR11, 0x40000040 ;  /* 0x40000040000b7882 */ /* 0x000fce0000000000 */
[----:B------:R-:W-:Y:S03]  /*1300*/  HGMMA.64x64x16.F32 R24, gdesc[UR8].tnspB, R24, gsb0 ;  /* 0x40e00000081879f0 */ /* 0x000fe60008000818 */
[----:B------:R-:W-:Y:S02]  /*1310*/  WARPGROUP.DEPBAR.LE gsb0, 0x1 ;  /* 0x00008000000079c5 */ /* 0x000fe40000010100 */
[----:B------:R-:W-:Y:S05]  /*1320*/  @!P1 BRA `(.L_x_21) ;  /* 0x0000000000049947 */ /* 0x000fea0003800000 */
[----:B------:R-:W-:Y:S01]  /*1330*/  BPT.TRAP 0x1 ;  /* 0x000000040000795c */ /* 0x000fe20000300000 */
.L_x_21:
[----:B------:R-:W-:-:S13]  /*1340*/  ISETP.NE.AND P0, PT, R4, RZ, PT ;  /* 0x000000ff0400720c */ /* 0x000fda0003f05270 */
[----:B0-----:R-:W-:-:S05]  /*1350*/  @P0 LEA R10, R8, UR5, 0x3 ;  /* 0x00000005080a0c11 */ /* 0x001fca000f8e18ff */
[----:B------:R-:W-:-:S05]  /*1360*/  @P0 VIADD R10, R10, 0x380e0 ;  /* 0x000380e00a0a0836 */ /* 0x000fca0000000000 */
[----:B------:R-:W-:-:S04]  /*1370*/  @P0 PRMT R10, R5, 0x654, R10 ;  /* 0x00000654050a0816 */ /* 0x000fc8000000000a */
[----:B------:R0:W-:Y:S01]  /*1380*/  @P0 SYNCS.ARRIVE.TRANS64.RED.A1T0 RZ, [R10+URZ], RZ ;  /* 0x000000ff0aff09a7 */ /* 0x0001e2000810043f */
[----:B------:R-:W-:-:S13]  /*1390*/  ISETP.GT.U32.AND P0, PT, R3, 0x1, PT ;  /* 0x000000010300780c */ /* 0x000fda0003f04070 */
[----:B0-----:R-:W-:Y:S05]  /*13a0*/  @P0 BRA `(.L_x_22) ;  /* 0x0000000000040947 */ /* 0x001fea0003800000 */
[----:B------:R-:W-:Y:S01]  /*13b0*/  BPT.TRAP 0x1 ;  /* 0x000000040000795c */ /* 0x000fe20000300000 */
.L_x_22:
[----:B------:R-:W-:Y:S01]  /*13c0*/  VIADD R9, R9, 0xffffffff ;  /* 0xffffffff09097836 */ /* 0x000fe20000000000 */
[----:B------:R-:W-:Y:S01]  /*13d0*/  UIADD3 UR4, UR4, 0x1, URZ ;  /* 0x0000000104047890 */ /* 0x000fe2000fffe03f */
[----:B------:R-:W-:-:S03]  /*13e0*/  VIADD R8, R8, 0x1 ;  /* 0x0000000108087836 */ /* 0x000fc60000000000 */
[----:B------:R-:W-:Y:S01]  /*13f0*/  ISETP.GT.AND P1, PT, R9, 0x1, PT ;  /* 0x000000010900780c */ /* 0x000fe20003f24270 */
[----:B------:R-:W-:Y:S01]  /*1400*/  UISETP.NE.AND UP0, UPT, UR4, 0x1c, UPT ;  /* 0x0000001c0400788c */ /* 0x000fe2000bf05270 */
[----:B------:R-:W-:-:S03]  /*1410*/  ISETP.NE.AND P0, PT, R8, 0x1c, PT ;  /* 0x0000001c0800780c */ /* 0x000fc60003f05270 */
[----:B------:R-:W-:Y:S01]  /*1420*/  USEL UR8, URZ, 0x1, UP0 ;  /* 0x000000013f087887 */ /* 0x000fe20008000000 */
[----:B------:R-:W-:Y:S01]  /*1430*/  SEL R8, R8, RZ, P0 ;  /* 0x000000ff08087207 */ /* 0x000fe20000000000 */
[----:B------:R-:W-:Y:S02]  /*1440*/  USEL UR4, UR4, URZ, UP0 ;  /* 0x0000003f04047287 */ /* 0x000fe40008000000 */
[----:B------:R-:W-:Y:S02]  /*1450*/  UPLOP3.LUT UP0, UPT, UPT, UPT, UPT, 0x80, 0x0 ;  /* 0x000000000000789c */ /* 0x000fe40003f0f070 */
[----:B------:R-:W-:Y:S02]  /*1460*/  LOP3.LUT R12, R12, UR8, RZ, 0x3c, !PT ;  /* 0x000000080c0c7c12 */ /* 0x000fe4000f8e3cff */
[----:B------:R-:W-:Y:S07]  /*1470*/  @P1 BRA `(.L_x_23) ;  /* 0xfffffffc00501947 */ /* 0x000fee000383ffff */
.L_x_18:
[----:B------:R-:W-:Y:S01]  /*1480*/  ISETP.GE.AND P0, PT, R6, 0x1, PT ;  /* 0x000000010600780c */ /* 0x000fe20003f06270 */
[----:B------:R-:W-:-:S12]  /*1490*/  WARPGROUP.DEPBAR.LE gsb0, 0x0 ;  /* 0x00008000000079c5 */ /* 0x000fd80000010000 */
[----:B------:R-:W-:Y:S05]  /*14a0*/  @!P0 BRA `(.L_x_24) ;  /* 0x0000000000548947 */ /* 0x000fea0003800000 */
[----:B------:R-:W-:-:S04]  /*14b0*/  LOP3.LUT R6, R3, 0x1, RZ, 0xfc, !PT ;  /* 0x0000000103067812 */ /* 0x000fc800078efcff */
[----:B------:R-:W-:-:S13]  /*14c0*/  ISETP.NE.AND P0, PT, R6, 0x3, PT ;  /* 0x000000030600780c */ /* 0x000fda0003f05270 */
[----:B------:R-:W-:Y:S05]  /*14d0*/  @!P0 BRA `(.L_x_25) ;  /* 0x0000000000048947 */ /* 0x000fea0003800000 */
[----:B------:R-:W-:Y:S01]  /*14e0*/  BPT.TRAP 0x1 ;  /* 0x000000040000795c */ /* 0x000fe20000300000 */
.L_x_25:
[----:B------:R-:W-:Y:S01]  /*14f0*/  ISETP.NE.AND P0, PT, R4, RZ, PT ;  /* 0x000000ff0400720c */ /* 0x000fe20003f05270 */
[----:B------:R-:W-:Y:S01]  /*1500*/  BSSY B0, `(.L_x_26) ;  /* 0x000000d000007945 */ /* 0x000fe20003800000 */
[----:B------:R-:W-:-:S11]  /*1510*/  ISETP.GT.U32.AND P1, PT, R3, 0x1, PT ;  /* 0x000000010300780c */ /* 0x000fd60003f24070 */
[----:B------:R-:W-:Y:S05]  /*1520*/  @!P0 BRA `(.L_x_27) ;  /* 0x0000000000288947 */ /* 0x000fea0003800000 */
[----:B------:R-:W4:Y:S01]  /*1530*/  S2R R4, SR_CgaCtaId ;  /* 0x0000000000047919 */ /* 0x000f220000008800 */
[----:B------:R-:W-:Y:S02]  /*1540*/  SHF.R.U32.HI R8, RZ, 0x2, R7 ;  /* 0x00000002ff087819 */ /* 0x000fe40000011607 */
[----:B------:R-:W-:-:S03]  /*1550*/  MOV R3, 0x400 ;  /* 0x0000040000037802 */ /* 0x000fc60000000f00 */
[----:B------:R-:W-:-:S04]  /*1560*/  IMAD.WIDE.U32 R8, R8, 0x24924925, RZ ;  /* 0x2492492508087825 */ /* 0x000fc800078e00ff */
[----:B------:R-:W-:Y:S01]  /*1570*/  IMAD R8, R9, -0x1c, R7 ;  /* 0xffffffe409087824 */ /* 0x000fe200078e0207 */
[----:B----4-:R-:W-:-:S05]  /*1580*/  LEA R3, R4, R3, 0x18 ;  /* 0x0000000304037211 */ /* 0x010fca00078ec0ff */
[----:B------:R-:W-:-:S04]  /*1590*/  IMAD R8, R8, 0x8, R3 ;  /* 0x0000000808087824 */ /* 0x000fc800078e0203 */
[----:B------:R-:W-:-:S05]  /*15a0*/  VIADD R8, R8, 0x380e0 ;  /* 0x000380e008087836 */ /* 0x000fca0000000000 */
[----:B------:R-:W-:-:S04]  /*15b0*/  PRMT R8, R5, 0x654, R8 ;  /* 0x0000065405087816 */ /* 0x000fc80000000008 */
[----:B------:R4:W-:Y:S03]  /*15c0*/  SYNCS.ARRIVE.TRANS64.RED.A1T0 RZ, [R8+URZ], RZ ;  /* 0x000000ff08ff79a7 */ /* 0x0009e6000810043f */
.L_x_27:
[----:B------:R-:W-:Y:S05]  /*15d0*/  BSYNC B0 ;  /* 0x0000000000007941 */ /* 0x000fea0003800000 */
.L_x_26:
[----:B------:R-:W-:Y:S05]  /*15e0*/  @P1 BRA `(.L_x_24) ;  /* 0x0000000000041947 */ /* 0x000fea0003800000 */
[----:B------:R-:W-:Y:S01]  /*15f0*/  BPT.TRAP 0x1 ;  /* 0x000000040000795c */ /* 0x000fe20000300000 */
.L_x_24:
[----:B------:R-:W0:Y:S01]  /*1600*/  S2R R3, SR_TID.X ;  /* 0x0000000000037919 */ /* 0x000e220000002100 */
[----:B------:R-:W-:Y:S01]  /*1610*/  ULDC.64 UR4, c[0x0][0x280] ;  /* 0x0000a00000047ab9 */ /* 0x000fe20000000a00 */
[----:B------:R-:W1:Y:S01]  /*1620*/  S2R R9, SR_CTAID.Y ;  /* 0x0000000000097919 */ /* 0x000e620000002600 */
[----:B------:R-:W2:Y:S01]  /*1630*/  S2R R11, SR_CTAID.X ;  /* 0x00000000000b7919 */ /* 0x000ea20000002500 */
[----:B0-----:R-:W-:-:S04]  /*1640*/  SHF.R.S32.HI R4, RZ, 0x1f, R3 ;  /* 0x0000001fff047819 */ /* 0x001fc80000011403 */
[----:B------:R-:W-:Y:S01]  /*1650*/  LEA.HI R4, R4, R3, RZ, 0x7 ;  /* 0x0000000304047211 */ /* 0x000fe200078f38ff */
[----:B-1----:R-:W-:-:S03]  /*1660*/  IMAD.SHL.U32 R9, R9, 0x40, RZ ;  /* 0x0000004009097824 */ /* 0x002fc600078e00ff */
[----:B------:R-:W-:Y:S02]  /*1670*/  LOP3.LUT R4, R4, 0xffffff80, RZ, 0xc0, !PT ;  /* 0xffffff8004047812 */ /* 0x000fe400078ec0ff */
[----:B------:R-:W-:-:S03]  /*1680*/  ISETP.GE.AND P0, PT, R9, UR5, PT ;  /* 0x0000000509007c0c */ /* 0x000fc6000bf06270 */
[----:B------:R-:W-:Y:S02]  /*1690*/  IMAD.IADD R12, R3, 0x1, -R4 ;  /* 0x00000001030c7824 */ /* 0x000fe400078e0a04 */
[----:B--2---:R-:W-:-:S03]  /*16a0*/  IMAD.SHL.U32 R3, R11, 0x40, RZ ;  /* 0x000000400b037824 */ /* 0x004fc600078e00ff */
[----:B------:R-:W-:Y:S02]  /*16b0*/  SHF.R.S32.HI R15, RZ, 0x1f, R12 ;  /* 0x0000001fff0f7819 */ /* 0x000fe4000001140c */
[----:B------:R-:W-:Y:S02]  /*16c0*/  ISETP.GE.OR P0, PT, R3, UR4, P0 ;  /* 0x0000000403007c0c */ /* 0x000fe40008706670 */
[----:B------:R-:W-:-:S04]  /*16d0*/  LEA.HI R4, R15, R12, RZ, 0x2 ;  /* 0x0000000c0f047211 */ /* 0x000fc800078f10ff */
[--C-:B----4-:R-:W-:Y:S02]  /*16e0*/  SHF.R.S32.HI R8, RZ, 0x2, R4.reuse ;  /* 0x00000002ff087819 */ /* 0x110fe40000011404 */
[----:B------:R-:W-:-:S04]  /*16f0*/  SHF.R.S32.HI R5, RZ, 0x1f, R4 ;  /* 0x0000001fff057819 */ /* 0x000fc80000011404 */
[----:B------:R-:W-:-:S04]  /*1700*/  LEA.HI R5, R5, R8, RZ, 0x3 ;  /* 0x0000000805057211 */ /* 0x000fc800078f18ff */
[----:B------:R-:W-:Y:S01]  /*1710*/  LOP3.LUT R13, R5, 0xfffffff8, RZ, 0xc0, !PT ;  /* 0xfffffff8050d7812 */ /* 0x000fe200078ec0ff */
[----:B------:R-:W-:Y:S06]  /*1720*/  @P0 EXIT ;  /* 0x000000000000094d */ /* 0x000fec0003800000 */
[----:B------:R-:W0:Y:S01]  /*1730*/  LDC.64 R6, c[0x0][0x658] ;  /* 0x00019600ff067b82 */ /* 0x000e220000000a00 */
[----:B------:R-:W-:Y:S01]  /*1740*/  LOP3.LUT R5, R4, 0x7ffffffc, RZ, 0xc0, !PT ;  /* 0x7ffffffc04057812 */ /* 0x000fe200078ec0ff */
[----:B------:R-:W-:Y:S01]  /*1750*/  IMAD.IADD R4, R8, 0x1, -R13 ;  /* 0x0000000108047824 */ /* 0x000fe200078e0a0d */
[----:B------:R-:W-:Y:S02]  /*1760*/  LEA.HI R10, R15, R12, RZ, 0x5 ;  /* 0x0000000c0f0a7211 */ /* 0x000fe400078f28ff */
[----:B---3-5:R-:W-:Y:S01]  /*1770*/  FSETP.NEU.AND P1, PT, R2, RZ, PT ;  /* 0x000000ff0200720b */ /* 0x028fe20003f2d000 */
[----:B------:R-:W-:Y:S01]  /*1780*/  IMAD.IADD R8, R12, 0x1, -R5 ;  /* 0x000000010c087824 */ /* 0x000fe200078e0a05 */
[----:B------:R-:W-:Y:S02]  /*1790*/  SHF.R.S32.HI R5, RZ, 0x1f, R4 ;  /* 0x0000001fff057819 */ /* 0x000fe40000011404 */
[----:B------:R-:W-:Y:S01]  /*17a0*/  SHF.R.S32.HI R13, RZ, 0x5, R10 ;  /* 0x00000005ff0d7819 */ /* 0x000fe2000001140a */
[----:B------:R-:W-:-:S02]  /*17b0*/  IMAD.SHL.U32 R12, R8, 0x2, RZ ;  /* 0x00000002080c7824 */ /* 0x000fc400078e00ff */
[----:B------:R-:W-:-:S03]  /*17c0*/  IMAD.WIDE R10, R11, 0x40, R4 ;  /* 0x000000400b0a7825 */ /* 0x000fc600078e0204 */
[----:B------:R-:W-:Y:S01]  /*17d0*/  SHF.R.S32.HI R14, RZ, 0x1f, R12 ;  /* 0x0000001fff0e7819 */ /* 0x000fe2000001140c */
[----:B------:R-:W-:Y:S01]  /*17e0*/  IMAD R5, R13, -0x10, -R3 ;  /* 0xfffffff00d057824 */ /* 0x000fe200078e0a03 */
[----:B------:R-:W-:Y:S01]  /*17f0*/  IADD3 R8, P0, R9, R12, RZ ;  /* 0x0000000c09087210 */ /* 0x000fe20007f1e0ff */
[----:B------:R-:W-:Y:S01]  /*1800*/  IMAD.WIDE R10, R13, 0x10, R10 ;  /* 0x000000100d0a7825 */ /* 0x000fe200078e020a */
[----:B------:R-:W-:Y:S02]  /*1810*/  IADD3 R3, -R12, UR5, -R9 ;  /* 0x000000050c037c10 */ /* 0x000fe4000fffe909 */
[----:B------:R-:W-:Y:S02]  /*1820*/  LEA.HI.X.SX32 R9, R9, R14, 0x1, P0 ;  /* 0x0000000e09097211 */ /* 0x000fe400000f0eff */
[----:B------:R-:W-:Y:S01]  /*1830*/  IADD3 R4, R5, UR4, -R4 ;  /* 0x0000000405047c10 */ /* 0x000fe2000fffe804 */
[-C--:B0-----:R-:W-:Y:S01]  /*1840*/  IMAD R5, R11, R6.reuse, RZ ;  /* 0x000000060b057224 */ /* 0x081fe200078e02ff */
[----:B------:R-:W-:Y:S01]  /*1850*/  ISETP.GT.AND P0, PT, R3, RZ, PT ;  /* 0x000000ff0300720c */ /* 0x000fe20003f04270 */
[----:B------:R-:W-:Y:S01]  /*1860*/  IMAD.WIDE.U32 R12, R10, R6, R8 ;  /* 0x000000060a0c7225 */ /* 0x000fe200078e0008 */
[----:B------:R-:W-:-:S02]  /*1870*/  SHF.L.U64.HI R16, R6, 0x3, R7 ;  /* 0x0000000306107819 */ /* 0x000fc40000010207 */
[----:B------:R-:W-:Y:S01]  /*1880*/  ISETP.GT.AND P2, PT, R4, RZ, P0 ;  /* 0x000000ff0400720c */ /* 0x000fe20000744270 */
[----:B------:R-:W-:Y:S02]  /*1890*/  IMAD R5, R10, R7, R5 ;  /* 0x000000070a057224 */ /* 0x000fe400078e0205 */
[----:B------:R-:W-:Y:S02]  /*18a0*/  IMAD.SHL.U32 R17, R6, 0x8, RZ ;  /* 0x0000000806117824 */ /* 0x000fe400078e00ff */
[----:B------:R-:W-:Y:S01]  /*18b0*/  IMAD.IADD R19, R13, 0x1, R5 ;  /* 0x000000010d137824 */ /* 0x000fe200078e0205 */
[----:B------:R-:W-:Y:S07]  /*18c0*/  @!P1 BRA `(.L_x_28) ;  /* 0x00000018001c9947 */ /* 0x000fee0003800000 */
[----:B------:R-:W-:Y:S01]  /*18d0*/  ULDC.64 UR6, c[0x0][0x630] ;  /* 0x00018c0000067ab9 */ /* 0x000fe20000000a00 */
[----:B------:R-:W-:Y:S01]  /*18e0*/  ULDC.64 UR8, c[0x0][0x628] ;  /* 0x00018a0000087ab9 */ /* 0x000fe20000000a00 */
[----:B------:R-:W-:Y:S01]  /*18f0*/  IMAD R5, R11, UR6, RZ ;  /* 0x000000060b057c24 */ /* 0x000fe2000f8e02ff */
[----:B------:R-:W-:Y:S01]  /*1900*/  ULDC.64 UR4, c[0x0][0x650] ;  /* 0x0001940000047ab9 */ /* 0x000fe20000000a00 */
[----:B------:R-:W-:-:S04]  /*1910*/  IMAD.WIDE.U32 R14, R10, UR6, R8 ;  /* 0x000000060a0e7c25 */ /* 0x000fc8000f8e0008 */
[----:B------:R-:W-:Y:S01]  /*1920*/  IMAD R5, R10, UR7, R5 ;  /* 0x000000070a057c24 */ /* 0x000fe2000f8e0205 */
[----:B------:R-:W-:-:S03]  /*1930*/  LEA R6, P1, R14, UR8, 0x1 ;  /* 0x000000080e067c11 */ /* 0x000fc6000f8208ff */
[----:B------:R-:W-:-:S05]  /*1940*/  IMAD.IADD R7, R15, 0x1, R5 ;  /* 0x000000010f077824 */ /* 0x000fca00078e0205 */
[----:B------:R-:W-:-:S05]  /*1950*/  LEA.HI.X R7, R14, UR9, R7, 0x1, P1 ;  /* 0x000000090e077c11 */ /* 0x000fca00088f0c07 */
[----:B------:R-:W2:Y:S01]  /*1960*/  @P2 LDG.E.LTC128B.U16 R13, desc[UR12][R6.64] ;  /* 0x0000000c060d2981 */ /* 0x000ea2000c1e1520 */
[----:B------:R-:W-:Y:S01]  /*1970*/  LEA R14, P4, R12, UR4, 0x1 ;  /* 0x000000040c0e7c11 */ /* 0x000fe2000f8808ff */
[----:B------:R-:W-:Y:S01]  /*1980*/  BSSY B0, `(.L_x_29) ;  /* 0x000000d000007945 */ /* 0x000fe20003800000 */
[----:B------:R-:W-:-:S04]  /*1990*/  ISETP.GT.AND P1, PT, R3, 0x1, PT ;  /* 0x000000010300780c */ /* 0x000fc80003f24270 */
[----:B------:R-:W-:Y:S01]  /*19a0*/  ISETP.GT.AND P3, PT, R4, RZ, P1 ;  /* 0x000000ff0400720c */ /* 0x000fe20000f64270 */
[----:B--2---:R-:W-:-:S05]  /*19b0*/  HADD2.F32 R15, -RZ, R13.H0_H0 ;  /* 0x2000000dff0f7230 */ /* 0x004fca0000004100 */
[----:B------:R-:W-:-:S04]  /*19c0*/  FMUL R15, R15, R2 ;  /* 0x000000020f0f7220 */ /* 0x000fc80000400000 */
[----:B------:R-:W-:-:S05]  /*19d0*/  FFMA R15, R24, R0, R15 ;  /* 0x00000000180f7223 */ /* 0x000fca000000000f */
[----:B------:R-:W-:Y:S02]  /*19e0*/  F2FP.F16.F32.PACK_AB R18, RZ, R15 ;  /* 0x0000000fff12723e */ /* 0x000fe400000000ff */
[----:B------:R-:W-:Y:S02]  /*19f0*/  LEA.HI.X R15, R12, UR5, R19, 0x1, P4 ;  /* 0x000000050c0f7c11 */ /* 0x000fe4000a0f0c13 */
[----:B------:R-:W-:Y:S02]  /*1a00*/  PRMT R12, R18, 0x7610, R12 ;  /* 0x00007610120c7816 */ /* 0x000fe4000000000c */
[----:B------:R-:W-:-:S03]  /*1a10*/  PRMT R18, R13, 0x7610, R18 ;  /* 0x000076100d127816 */ /* 0x000fc60000000012 */
[----:B------:R0:W-:Y:S01]  /*1a20*/  @P2 STG.E.U16 desc[UR12][R14.64], R12 ;  /* 0x0000000c0e002986 */ /* 0x0001e2000c10150c */
[----:B------:R-:W-:Y:S05]  /*1a30*/  @!P3 BRA `(.L_x_30) ;  /* 0x000000000004b947 */ /* 0x000fea0003800000 */
[----:B------:R1:W5:Y:S02]  /*1a40*/  LDG.E.LTC128B.U16 R18, desc[UR12][R6.64+0x2] ;  /* 0x0000020c06127981 */ /* 0x000364000c1e1520 */
.L_x_30:
[----:B------:R-:W-:Y:S05]  /*1a50*/  BSYNC B0 ;  /* 0x0000000000007941 */ /* 0x000fea0003800000 */
.L_x_29:
[----:B------:R-:W-:Y:S01]  /*1a60*/  USHF.L.U32 UR5, UR6, 0x3, URZ ;  /* 0x0000000306057899 */ /* 0x000fe2000800063f */
[----:B-----5:R-:W-:Y:S01]  /*1a70*/  HADD2.F32 R11, -RZ, R18.H0_H0 ;  /* 0x20000012ff0b7230 */ /* 0x020fe20000004100 */
[----:B------:R-:W-:Y:S01]  /*1a80*/  USHF.L.U64.HI UR4, UR6, 0x3, UR7 ;  /* 0x0000000306047899 */ /* 0x000fe20008010207 */
[----:B------:R-:W-:-:S03]  /*1a90*/  ISETP.GT.AND P0, PT, R4, 0x8, P0 ;  /* 0x000000080400780c */ /* 0x000fc60000704270 */
[----:B0-----:R-:W-:Y:S02]  /*1aa0*/  IMAD.U32 R12, RZ, RZ, UR5 ;  /* 0x00000005ff0c7e24 */ /* 0x001fe4000f8e00ff */
[----:B------:R-:W-:Y:S01]  /*1ab0*/  FMUL R20, R11, R2 ;  /* 0x000000020b147220 */ /* 0x000fe20000400000 */
[----:B------:R-:W-:-:S03]  /*1ac0*/  IMAD.U32 R13, RZ, RZ, UR4 ;  /* 0x00000004ff0d7e24 */ /* 0x000fc6000f8e00ff */
[----:B------:R-:W-:Y:S01]  /*1ad0*/  FFMA R20, R25, R0, R20 ;  /* 0x0000000019147223 */ /* 0x000fe20000000014 */
[----:B------:R-:W-:-:S04]  /*1ae0*/  IMAD.WIDE.U32 R12, R10, UR6, R12 ;  /* 0x000000060a0c7c25 */ /* 0x000fc8000f8e000c */
[----:B------:R-:W-:Y:S02]  /*1af0*/  F2FP.F16.F32.PACK_AB R20, RZ, R20 ;  /* 0x00000014ff14723e */ /* 0x000fe400000000ff */
[----:B------:R-:W-:Y:S01]  /*1b00*/  IADD3 R10, P2, R8, R12, RZ ;  /* 0x0000000c080a7210 */ /* 0x000fe20007f5e0ff */
[----:B------:R-:W-:-:S03]  /*1b10*/  @P3 IMAD.MOV.U32 R12, RZ, RZ, R14 ;  /* 0x000000ffff0c3224 */ /* 0x000fc600078e000e */
[----:B------:R-:W-:Y:S01]  /*1b20*/  IADD3.X R5, R9, R5, R13, P2, !PT ;  /* 0x0000000509057210 */ /* 0x000fe200017fe40d */
[----:B------:R-:W-:Y:S01]  /*1b30*/  @P3 IMAD.MOV.U32 R13, RZ, RZ, R15 ;  /* 0x000000ffff0d3224 */ /* 0x000fe200078e000f */
[----:B------:R-:W-:-:S04]  /*1b40*/  LEA R8, P2, R10, UR8, 0x1 ;  /* 0x000000080a087c11 */ /* 0x000fc8000f8408ff */
[----:B------:R-:W-:Y:S01]  /*1b50*/  LEA.HI.X R9, R10, UR9, R5, 0x1, P2 ;  /* 0x000000090a097c11 */ /* 0x000fe200090f0c05 */
[----:B------:R0:W-:Y:S04]  /*1b60*/  @P3 STG.E.U16 desc[UR12][R12.64+0x2], R20 ;  /* 0x000002140c003986 */ /* 0x0001e8000c10150c */
[----:B------:R-:W2:Y:S01]  /*1b70*/  @P0 LDG.E.LTC128B.U16 R18, desc[UR12][R8.64] ;  /* 0x0000000c08120981 */ /* 0x000ea2000c1e1520 */
[C---:B------:R-:W-:Y:S01]  /*1b80*/  SHF.L.U64.HI R11, R17.reuse, 0x1, R16 ;  /* 0x00000001110b7819 */ /* 0x040fe20000010210 */
[----:B------:R-:W-:Y:S01]  /*1b90*/  BSSY B0, `(.L_x_31) ;  /* 0x000000b000007945 */ /* 0x000fe20003800000 */
[----:B------:R-:W-:Y:S02]  /*1ba0*/  LEA R10, P2, R17, R14, 0x1 ;  /* 0x0000000e110a7211 */ /* 0x000fe400078408ff */
[----:B------:R-:W-:-:S03]  /*1bb0*/  ISETP.GT.AND P1, PT, R4, 0x8, P1 ;  /* 0x000000080400780c */ /* 0x000fc60000f24270 */
[----:B------:R-:W-:Y:S02]  /*1bc0*/  IMAD.X R11, R11, 0x1, R15, P2 ;  /* 0x000000010b0b7824 */ /* 0x000fe400010e060f */
[----:B--2---:R-:W-:-:S05]  /*1bd0*/  HADD2.F32 R5, -RZ, R18.H0_H0 ;  /* 0x20000012ff057230 */ /* 0x004fca0000004100 */
[----:B------:R-:W-:-:S04]  /*1be0*/  FMUL R5, R5, R2 ;  /* 0x0000000205057220 */ /* 0x000fc80000400000 */
[----:B------:R-:W-:-:S05]  /*1bf0*/  FFMA R5, R26, R0, R5 ;  /* 0x000000001a057223 */ /* 0x000fca0000000005 */
[----:B------:R-:W-:-:S05]  /*1c00*/  F2FP.F16.F32.PACK_AB R5, RZ, R5 ;  /* 0x00000005ff05723e */ /* 0x000fca00000000ff */
[----:B------:R0:W-:Y:S01]  /*1c10*/  @P0 STG.E.U16 desc[UR12][R10.64], R5 ;  /* 0x000000050a000986 */ /* 0x0001e2000c10150c */
[----:B------:R-:W-:Y:S05]  /*1c20*/  @!P1 BRA `(.L_x_32) ;  /* 0x0000000000049947 */ /* 0x000fea0003800000 */
[----:B------:R2:W5:Y:S02]  /*1c30*/  LDG.E.LTC128B.U16 R18, desc[UR12][R8.64+0x2] ;  /* 0x0000020c08127981 */ /* 0x000564000c1e1520 */
.L_x_32:
[----:B------:R-:W-:Y:S05]  /*1c40*/  BSYNC B0 ;  /* 0x0000000000007941 */ /* 0x000fea0003800000 */
.L_x_31:
[----:B0----5:R-:W-:Y:S01]  /*1c50*/  HADD2.F32 R5, -RZ, R18.H0_H0 ;  /* 0x20000012ff057230 */ /* 0x021fe20000004100 */
[----:B------:R-:W-:Y:S01]  /*1c60*/  ISETP.GT.AND P0, PT, R3, 0x8, PT ;  /* 0x000000080300780c */ /* 0x000fe20003f04270 */
[----:B------:R-:W-:Y:S03]  /*1c70*/  BSSY B0, `(.L_x_33) ;  /* 0x0000008000007945 */ /* 0x000fe60003800000 */
[----:B------:R-:W-:Y:S01]  /*1c80*/  FMUL R12, R5, R2 ;  /* 0x00000002050c7220 */ /* 0x000fe20000400000 */
[----:B------:R-:W-:-:S03]  /*1c90*/  ISETP.GT.AND P2, PT, R4, RZ, P0 ;  /* 0x000000ff0400720c */ /* 0x000fc60000744270 */
[----:B------:R-:W-:-:S05]  /*1ca0*/  FFMA R12, R27, R0, R12 ;  /* 0x000000001b0c7223 */ /* 0x000fca000000000c */
[----:B------:R-:W-:-:S05]  /*1cb0*/  F2FP.F16.F32.PACK_AB R12, RZ, R12 ;  /* 0x0000000cff0c723e */ /* 0x000fca00000000ff */
[----:B------:R0:W-:Y:S01]  /*1cc0*/  @P1 STG.E.U16 desc[UR12][R10.64+0x2], R12 ;  /* 0x0000020c0a001986 */ /* 0x0001e2000c10150c */
[----:B------:R-:W-:Y:S05]  /*1cd0*/  @!P2 BRA `(.L_x_34) ;  /* 0x000000000004a947 */ /* 0x000fea0003800000 */
[----:B------:R3:W5:Y:S02]  /*1ce0*/  LDG.E.LTC128B.U16 R18, desc[UR12][R6.64+0x10] ;  /* 0x0000100c06127981 */ /* 0x000764000c1e1520 */
.L_x_34:
[----:B------:R-:W-:Y:S05]  /*1cf0*/  BSYNC B0 ;  /* 0x0000000000007941 */ /* 0x000fea0003800000 */
.L_x_33:
[----:B-----5:R-:W-:Y:S01]  /*1d00*/  HADD2.F32 R5, -RZ, R18.H0_H0 ;  /* 0x20000012ff057230 */ /* 0x020fe20000004100 */
[----:B------:R-:W-:Y:S01]  /*1d10*/  ISETP.GT.AND P1, PT, R3, 0x9, PT ;  /* 0x000000090300780c */ /* 0x000fe20003f24270 */
[----:B0-----:R-:W-:Y:S01]  /*1d20*/  @P2 IMAD.MOV.U32 R12, RZ, RZ, R14 ;  /* 0x000000ffff0c2224 */ /* 0x001fe200078e000e */
[----:B------:R-:W-:Y:S01]  /*1d30*/  BSSY B0, `(.L_x_35) ;  /* 0x0000009000007945 */ /* 0x000fe20003800000 */
[----:B------:R-:W-:Y:S02]  /*1d40*/  @P2 IMAD.MOV.U32 R13, RZ, RZ, R15 ;  /* 0x000000ffff0d2224 */ /* 0x000fe400078e000f */
[----:B------:R-:W-:Y:S01]  /*1d50*/  FMUL R5, R5, R2 ;  /* 0x0000000205057220 */ /* 0x000fe20000400000 */
[----:B------:R-:W-:-:S03]  /*1d60*/  ISETP.GT.AND P3, PT, R4, RZ, P1 ;  /* 0x000000ff0400720c */ /* 0x000fc60000f64270 */
[----:B------:R-:W-:-:S05]  /*1d70*/  FFMA R5, R28, R0, R5 ;  /* 0x000000001c057223 */ /* 0x000fca0000000005 */
[----:B------:R-:W-:-:S05]  /*1d80*/  F2FP.F16.F32.PACK_AB R5, RZ, R5 ;  /* 0x00000005ff05723e */ /* 0x000fca00000000ff */
[----:B------:R0:W-:Y:S01]  /*1d90*/  @P2 STG.E.U16 desc[UR12][R12.64+0x10], R5 ;  /* 0x000010050c002986 */ /* 0x0001e2000c10150c */
[----:B------:R-:W-:Y:S05]  /*1da0*/  @!P3 BRA `(.L_x_36) ;  /* 0x000000000004b947 */ /* 0x000fea0003800000 */
[----:B------:R4:W5:Y:S02]  /*1db0*/  LDG.E.LTC128B.U16 R18, desc[UR12][R6.64+0x12] ;  /* 0x0000120c06127981 */ /* 0x000964000c1e1520 */
.L_x_36:
[----:B------:R-:W-:Y:S05]  /*1dc0*/  BSYNC B0 ;  /* 0x0000000000007941 */ /* 0x000fea0003800000 */
.L_x_35:
[----:B0----5:R-:W-:Y:S01]  /*1dd0*/  HADD2.F32 R5, -RZ, R18.H0_H0 ;  /* 0x20000012ff057230 */ /* 0x021fe20000004100 */
[----:B------:R-:W-:Y:S01]  /*1de0*/  ISETP.GT.AND P0, PT, R4, 0x8, P0 ;  /* 0x000000080400780c */ /* 0x000fe20000704270 */
[----:B------:R-:W-:Y:S01]  /*1df0*/  @P3 IMAD.MOV.U32 R13, RZ, RZ, R15 ;  /* 0x000000ffff0d3224 */ /* 0x000fe200078e000f */
[----:B------:R-:W-:Y:S02]  /*1e00*/  BSSY B0, `(.L_x_37) ;  /* 0x0000009000007945 */ /* 0x000fe40003800000 */
[----:B------:R-:W-:-:S04]  /*1e10*/  FMUL R12, R5, R2 ;  /* 0x00000002050c7220 */ /* 0x000fc80000400000 */
[----:B------:R-:W-:-:S05]  /*1e20*/  FFMA R12, R29, R0, R12 ;  /* 0x000000001d0c7223 */ /* 0x000fca000000000c */
[----:B------:R-:W-:-:S04]  /*1e30*/  F2FP.F16.F32.PACK_AB R12, RZ, R12 ;  /* 0x0000000cff0c723e */ /* 0x000fc800000000ff */
[----:B------:R-:W-:Y:S01]  /*1e40*/  PRMT R5, R12, 0x7610, R5 ;  /* 0x000076100c057816 */ /* 0x000fe20000000005 */
[----:B------:R-:W-:-:S05]  /*1e50*/  @P3 IMAD.MOV.U32 R12, RZ, RZ, R14 ;  /* 0x000000ffff0c3224 */ /* 0x000fca00078e000e */
[----:B------:R0:W-:Y:S01]  /*1e60*/  @P3 STG.E.U16 desc[UR12][R12.64+0x12], R5 ;  /* 0x000012050c003986 */ /* 0x0001e2000c10150c */
[----:B------:R-:W-:Y:S05]  /*1e70*/  @!P0 BRA `(.L_x_38) ;  /* 0x0000000000048947 */ /* 0x000fea0003800000 */
[----:B------:R0:W5:Y:S02]  /*1e80*/  LDG.E.LTC128B.U16 R18, desc[UR12][R8.64+0x10] ;  /* 0x0000100c08127981 */ /* 0x000164000c1e1520 */
.L_x_38:
[----:B------:R-:W-:Y:S05]  /*1e90*/  BSYNC B0 ;  /* 0x0000000000007941 */ /* 0x000fea0003800000 */
.L_x_37:
[----:B0----5:R-:W-:Y:S01]  /*1ea0*/  HADD2.F32 R5, -RZ, R18.H0_H0 ;  /* 0x20000012ff057230 */ /* 0x021fe20000004100 */
[----:B------:R-:W-:Y:S01]  /*1eb0*/  ISETP.GT.AND P1, PT, R4, 0x8, P1 ;  /* 0x000000080400780c */ /* 0x000fe20000f24270 */
[----:B------:R-:W-:Y:S03]  /*1ec0*/  BSSY B0, `(.L_x_39) ;  /* 0x0000007000007945 */ /* 0x000fe60003800000 */
[----:B------:R-:W-:-:S04]  /*1ed0*/  FMUL R5, R5, R2 ;  /* 0x0000000205057220 */ /* 0x000fc80000400000 */
[----:B------:R-:W-:-:S05]  /*1ee0*/  FFMA R5, R30, R0, R5 ;  /* 0x000000001e057223 */ /* 0x000fca0000000005 */
[----:B------:R-:W-:-:S05]  /*1ef0*/  F2FP.F16.F32.PACK_AB R5, RZ, R5 ;  /* 0x00000005ff05723e */ /* 0x000fca00000000ff */
[----:B------:R0:W-:Y:S01]  /*1f00*/  @P0 STG.E.U16 desc[UR12][R10.64+0x10], R5 ;  /* 0x000010050a000986 */ /* 0x0001e2000c10150c */
[----:B------:R-:W-:Y:S05]  /*1f10*/  @!P1 BRA `(.L_x_40) ;  /* 0x0000000000049947 */ /* 0x000fea0003800000 */
[----:B------:R0:W5:Y:S02]  /*1f20*/  LDG.E.LTC128B.U16 R18, desc[UR12][R8.64+0x12] ;  /* 0x0000120c08127981 */ /* 0x000164000c1e1520 */
.L_x_40:
[----:B------:R-:W-:Y:S05]  /*1f30*/  BSYNC B0 ;  /* 0x0000000000007941 */ /* 0x000fea0003800000 */
.L_x_39:
        /* <DEDUP_REMOVED lines=10> */
.L_x_42:
[----:B------:R-:W-:Y:S05]  /*1fe0*/  BSYNC B0 ;  /* 0x0000000000007941 */ /* 0x000fea0003800000 */
.L_x_41:
        /* <DEDUP_REMOVED lines=12> */
.L_x_44:
[----:B------:R-:W-:Y:S05]  /*20b0*/  BSYNC B0 ;  /* 0x0000000000007941 */ /* 0x000fea0003800000 */
.L_x_43:
        /* <DEDUP_REMOVED lines=12> */
.L_x_46:
[----:B------:R-:W-:Y:S05]  /*2180*/  BSYNC B0 ;  /* 0x0000000000007941 */ /* 0x000fea0003800000 */
.L_x_45:
        /* <DEDUP_REMOVED lines=9> */
.L_x_48:
[----:B------:R-:W-:Y:S05]  /*2220*/  BSYNC B0 ;  /* 0x0000000000007941 */ /* 0x000fea0003800000 */
.L_x_47:
        /* <DEDUP_REMOVED lines=10> */
.L_x_50:
[----:B------:R-:W-:Y:S05]  /*22d0*/  BSYNC B0 ;  /* 0x0000000000007941 */ /* 0x000fea0003800000 */
.L_x_49:
        /* <DEDUP_REMOVED lines=12> */
.L_x_52:
[----:B------:R-:W-:Y:S05]  /*23a0*/  BSYNC B0 ;  /* 0x0000000000007941 */ /* 0x000fea0003800000 */
.L_x_51:
        /* <DEDUP_REMOVED lines=12> */
.L_x_54:
[----:B------:R-:W-:Y:S05]  /*2470*/  BSYNC B0 ;  /* 0x0000000000007941 */ /* 0x000fea0003800000 */
.L_x_53:
        /* <DEDUP_REMOVED lines=9> */
.L_x_56:
[----:B------:R-:W-:Y:S05]  /*2510*/  BSYNC B0 ;  /* 0x0000000000007941 */ /* 0x000fea0003800000 */
.L_x_55:
        /* <DEDUP_REMOVED lines=10> */
.L_x_58:
[----:B------:R-:W-:Y:S05]  /*25c0*/  BSYNC B0 ;  /* 0x0000000000007941 */ /* 0x000fea0003800000 */
.L_x_57:
        /* <DEDUP_REMOVED lines=12> */
.L_x_60:
[----:B------:R-:W-:Y:S05]  /*2690*/  BSYNC B0 ;  /* 0x0000000000007941 */ /* 0x000fea0003800000 */
.L_x_59:
        /* <DEDUP_REMOVED lines=12> */
.L_x_62:
[----:B------:R-:W-:Y:S05]  /*2760*/  BSYNC B0 ;  /* 0x0000000000007941 */ /* 0x000fea0003800000 */
.L_x_61:
        /* <DEDUP_REMOVED lines=9> */
.L_x_64:
[----:B------:R-:W-:Y:S05]  /*2800*/  BSYNC B0 ;  /* 0x0000000000007941 */ /* 0x000fea0003800000 */
.L_x_63:
        /* <DEDUP_REMOVED lines=10> */
.L_x_66:
[----:B------:R-:W-:Y:S05]  /*28b0*/  BSYNC B0 ;  /* 0x0000000000007941 */ /* 0x000fea0003800000 */
.L_x_65:
        /* <DEDUP_REMOVED lines=12> */
.L_x_68:
[----:B------:R-:W-:Y:S05]  /*2980*/  BSYNC B0 ;  /* 0x0000000000007941 */ /* 0x000fea0003800000 */
.L_x_67:
        /* <DEDUP_REMOVED lines=12> */
.L_x_70:
[----:B------:R-:W-:Y:S05]  /*2a50*/  BSYNC B0 ;  /* 0x0000000000007941 */ /* 0x000fea0003800000 */
.L_x_69:
        /* <DEDUP_REMOVED lines=9> */
.L_x_72:
[----:B------:R-:W-:Y:S05]  /*2af0*/  BSYNC B0 ;  /* 0x0000000000007941 */ /* 0x000fea0003800000 */
.L_x_71:
        /* <DEDUP_REMOVED lines=10> */
.L_x_74:
[----:B------:R-:W-:Y:S05]  /*2ba0*/  BSYNC B0 ;  /* 0x0000000000007941 */ /* 0x000fea0003800000 */
.L_x_73:
        /* <DEDUP_REMOVED lines=12> */
.L_x_76:
[----:B------:R-:W-:Y:S05]  /*2c70*/  BSYNC B0 ;  /* 0x0000000000007941 */ /* 0x000fea0003800000 */
.L_x_75:
        /* <DEDUP_REMOVED lines=12> */
.L_x_78:
[----:B------:R-:W-:Y:S05]  /*2d40*/  BSYNC B0 ;  /* 0x0000000000007941 */ /* 0x000fea0003800000 */
.L_x_77:
        /* <DEDUP_REMOVED lines=9> */
.L_x_80:
[----:B------:R-:W-:Y:S05]  /*2de0*/  BSYNC B0 ;  /* 0x0000000000007941 */ /* 0x000fea0003800000 */
.L_x_79:
        /* <DEDUP_REMOVED lines=10> */
.L_x_82:
[----:B------:R-:W-:Y:S05]  /*2e90*/  BSYNC B0 ;  /* 0x0000000000007941 */ /* 0x000fea0003800000 */
.L_x_81:
        /* <DEDUP_REMOVED lines=12> */
.L_x_84:
[----:B------:R-:W-:Y:S05]  /*2f60*/  BSYNC B0 ;  /* 0x0000000000007941 */ /* 0x000fea0003800000 */
.L_x_83:
[----:B-----5:R-:W-:Y:S01]  /*2f70*/  HADD2.F32 R3, -RZ, R18.H0_H0 ;  /* 0x20000012ff037230 */ /* 0x020fe20000004100 */
[----:B------:R-:W-:Y:S01]  /*2f80*/  ISETP.GT.AND P0, PT, R4, 0x8, P0 ;  /* 0x000000080400780c */ /* 0x000fe20000704270 */
[----:B------:R-:W-:Y:S03]  /*2f90*/  BSSY B0, `(.L_x_85) ;  /* 0x0000007000007945 */ /* 0x000fe60003800000 */
[----:B01-34-:R-:W-:-:S04]  /*2fa0*/  FMUL R6, R3, R2 ;  /* 0x0000000203067220 */ /* 0x01bfc80000400000 */
[----:B------:R-:W-:-:S05]  /*2fb0*/  FFMA R6, R53, R0, R6 ;  /* 0x0000000035067223 */ /* 0x000fca0000000006 */
[----:B------:R-:W-:-:S05]  /*2fc0*/  F2FP.F16.F32.PACK_AB R6, RZ, R6 ;  /* 0x00000006ff06723e */ /* 0x000fca00000000ff */
[----:B------:R0:W-:Y:S01]  /*2fd0*/  @P3 STG.E.U16 desc[UR12][R14.64+0x72], R6 ;  /* 0x000072060e003986 */ /* 0x0001e2000c10150c */
[----:B------:R-:W-:Y:S05]  /*2fe0*/  @!P0 BRA `(.L_x_86) ;  /* 0x0000000000048947 */ /* 0x000fea0003800000 */
[----:B------:R1:W5:Y:S02]  /*2ff0*/  LDG.E.LTC128B.U16 R18, desc[UR12][R8.64+0x70] ;  /* 0x0000700c08127981 */ /* 0x000364000c1e1520 */
.L_x_86:
[----:B------:R-:W-:Y:S05]  /*3000*/  BSYNC B0 ;  /* 0x0000000000007941 */ /* 0x000fea0003800000 */
.L_x_85:
[----:B-----5:R-:W-:Y:S01]  /*3010*/  HADD2.F32 R3, -RZ, R18.H0_H0 ;  /* 0x20000012ff037230 */ /* 0x020fe20000004100 */
[----:B------:R-:W-:Y:S01]  /*3020*/  ISETP.GT.AND P1, PT, R4, 0x8, P1 ;  /* 0x000000080400780c */ /* 0x000fe20000f24270 */
[----:B------:R-:W-:Y:S01]  /*3030*/  @P0 IMAD.MOV.U32 R4, RZ, RZ, R10 ;  /* 0x000000ffff040224 */ /* 0x000fe200078e000a */
[----:B------:R-:W-:Y:S01]  /*3040*/  BSSY B0, `(.L_x_87) ;  /* 0x0000008000007945 */ /* 0x000fe20003800000 */
[----:B------:R-:W-:Y:S02]  /*3050*/  @P0 IMAD.MOV.U32 R5, RZ, RZ, R11 ;  /* 0x000000ffff050224 */ /* 0x000fe400078e000b */
[----:B------:R-:W-:-:S04]  /*3060*/  FMUL R3, R3, R2 ;  /* 0x0000000203037220 */ /* 0x000fc80000400000 */
[----:B------:R-:W-:-:S05]  /*3070*/  FFMA R3, R54, R0, R3 ;  /* 0x0000000036037223 */ /* 0x000fca0000000003 */
[----:B------:R-:W-:-:S05]  /*3080*/  F2FP.F16.F32.PACK_AB R3, RZ, R3 ;  /* 0x00000003ff03723e */ /* 0x000fca00000000ff */
[----:B------:R3:W-:Y:S01]  /*3090*/  @P0 STG.E.U16 desc[UR12][R4.64+0x70], R3 ;  /* 0x0000700304000986 */ /* 0x0007e2000c10150c */
[----:B------:R-:W-:Y:S05]  /*30a0*/  @!P1 BRA `(.L_x_88) ;  /* 0x0000000000049947 */ /* 0x000fea0003800000 */
[----:B------:R4:W5:Y:S02]  /*30b0*/  LDG.E.LTC128B.U16 R18, desc[UR12][R8.64+0x72] ;  /* 0x0000720c08127981 */ /* 0x000964000c1e1520 */
.L_x_88:
[----:B------:R-:W-:Y:S05]  /*30c0*/  BSYNC B0 ;  /* 0x0000000000007941 */ /* 0x000fea0003800000 */
.L_x_87:
[----:B---3-5:R-:W-:-:S05]  /*30d0*/  HADD2.F32 R3, -RZ, R18.H0_H0 ;  /* 0x20000012ff037230 */ /* 0x028fca0000004100 */
[----:B------:R-:W-:-:S04]  /*30e0*/  FMUL R2, R3, R2 ;  /* 0x0000000203027220 */ /* 0x000fc80000400000 */
[----:B------:R-:W-:Y:S01]  /*30f0*/  FFMA R2, R55, R0, R2 ;  /* 0x0000000037027223 */ /* 0x000fe20000000002 */
[----:B------:R-:W-:Y:S06]  /*3100*/  @!P1 EXIT ;  /* 0x000000000000994d */ /* 0x000fec0003800000 */
[----:B------:R-:W-:-:S05]  /*3110*/  F2FP.F16.F32.PACK_AB R2, RZ, R2 ;  /* 0x00000002ff02723e */ /* 0x000fca00000000ff */
[----:B------:R-:W-:Y:S01]  /*3120*/  STG.E.U16 desc[UR12][R10.64+0x72], R2 ;  /* 0x000072020a007986 */ /* 0x000fe2000c10150c */
[----:B------:R-:W-:Y:S05]  /*3130*/  EXIT ;  /* 0x000000000000794d */ /* 0x000fea0003800000 */
.L_x_28:
[----:B------:R-:W-:Y:S01]  /*3140*/  ISETP.GT.AND P3, PT, R3, 0x1, PT ;  /* 0x000000010300780c */ /* 0x000fe20003f64270 */
[----:B------:R-:W-:Y:S01]  /*3150*/  ULDC.64 UR4, c[0x0][0x650] ;  /* 0x0001940000047ab9 */ /* 0x000fe20000000a00 */
[-C--:B------:R-:W-:Y:S01]  /*3160*/  FMUL R24, R24, R0.reuse ;  /* 0x0000000018187220 */ /* 0x080fe20000400000 */
[-C--:B------:R-:W-:Y:S01]  /*3170*/  FMUL R25, R25, R0.reuse ;  /* 0x0000000019197220 */ /* 0x080fe20000400000 */
[----:B------:R-:W-:Y:S01]  /*3180*/  ISETP.GT.AND P4, PT, R4, RZ, P3 ;  /* 0x000000ff0400720c */ /* 0x000fe20001f84270 */
[-C--:B------:R-:W-:Y:S01]  /*3190*/  FMUL R26, R26, R0.reuse ;  /* 0x000000001a1a7220 */ /* 0x080fe20000400000 */
[----:B------:R-:W-:Y:S01]  /*31a0*/  LEA R6, P1, R12, UR4, 0x1 ;  /* 0x000000040c067c11 */ /* 0x000fe2000f8208ff */
[----:B------:R-:W-:Y:S01]  /*31b0*/  FMUL R27, R27, R0 ;  /* 0x000000001b1b7220 */ /* 0x000fe20000400000 */
[----:B------:R-:W-:Y:S01]  /*31c0*/  F2FP.F16.F32.PACK_AB R24, RZ, R24 ;  /* 0x00000018ff18723e */ /* 0x000fe200000000ff */
[-C--:B------:R-:W-:Y:S01]  /*31d0*/  FMUL R28, R28, R0.reuse ;  /* 0x000000001c1c7220 */ /* 0x080fe20000400000 */
[----:B------:R-:W-:Y:S01]  /*31e0*/  LEA.HI.X R7, R12, UR5, R19, 0x1, P1 ;  /* 0x000000050c077c11 */ /* 0x000fe200088f0c13 */
[-C--:B------:R-:W-:Y:S01]  /*31f0*/  FMUL R29, R29, R0.reuse ;  /* 0x000000001d1d7220 */ /* 0x080fe20000400000 */
[----:B------:R-:W-:Y:S01]  /*3200*/  F2FP.F16.F32.PACK_AB R25, RZ, R25 ;  /* 0x00000019ff19723e */ /* 0x000fe200000000ff */
[-C--:B------:R-:W-:Y:S01]  /*3210*/  FMUL R30, R30, R0.reuse ;  /* 0x000000001e1e7220 */ /* 0x080fe20000400000 */
[----:B------:R-:W-:Y:S01]  /*3220*/  SHF.L.U64.HI R5, R17, 0x1, R16 ;  /* 0x0000000111057819 */ /* 0x000fe20000010210 */
[----:B------:R-:W-:Y:S01]  /*3230*/  @P2 STG.E.U16 desc[UR12][R6.64], R24 ;  /* 0x0000001806002986 */ /* 0x000fe2000c10150c */
[----:B------:R-:W-:Y:S01]  /*3240*/  ISETP.GT.AND P2, PT, R4, 0x8, P0 ;  /* 0x000000080400780c */ /* 0x000fe20000744270 */
[----:B------:R-:W-:Y:S01]  /*3250*/  FMUL R31, R31, R0 ;  /* 0x000000001f1f7220 */ /* 0x000fe20000400000 */
[----:B------:R-:W-:Y:S01]  /*3260*/  ISETP.GT.AND P1, PT, R3, 0x8, PT ;  /* 0x000000080300780c */ /* 0x000fe20003f24270 */
[----:B------:R-:W-:Y:S01]  /*3270*/  @P4 STG.E.U16 desc[UR12][R6.64+0x2], R25 ;  /* 0x0000021906004986 */ /* 0x000fe2000c10150c */
[----:B------:R-:W-:Y:S01]  /*3280*/  LEA R8, P4, R17, R6, 0x1 ;  /* 0x0000000611087211 */ /* 0x000fe200078808ff */
[-C--:B------:R-:W-:Y:S01]  /*3290*/  FMUL R32, R32, R0.reuse ;  /* 0x0000000020207220 */ /* 0x080fe20000400000 */
[C---:B------:R-:W-:Y:S01]  /*32a0*/  ISETP.GT.AND P3, PT, R4.reuse, 0x8, P3 ;  /* 0x000000080400780c */ /* 0x040fe20001f64270 */
[-C--:B------:R-:W-:Y:S01]  /*32b0*/  FMUL R33, R33, R0.reuse ;  /* 0x0000000021217220 */ /* 0x080fe20000400000 */
[----:B------:R-:W-:Y:S01]  /*32c0*/  ISETP.GT.AND P0, PT, R3, 0x9, PT ;  /* 0x000000090300780c */ /* 0x000fe20003f04270 */
[----:B------:R-:W-:Y:S01]  /*32d0*/  IMAD.X R9, R5, 0x1, R7, P4 ;  /* 0x0000000105097824 */ /* 0x000fe200020e0607 */
[----:B------:R-:W-:Y:S01]  /*32e0*/  ISETP.GT.AND P5, PT, R4, RZ, P1 ;  /* 0x000000ff0400720c */ /* 0x000fe20000fa4270 */
[-C--:B------:R-:W-:Y:S01]  /*32f0*/  FMUL R34, R34, R0.reuse ;  /* 0x0000000022227220 */ /* 0x080fe20000400000 */
[----:B------:R-:W-:Y:S01]  /*3300*/  ISETP.GT.AND P4, PT, R4, RZ, P0 ;  /* 0x000000ff0400720c */ /* 0x000fe20000784270 */
[----:B------:R-:W-:Y:S01]  /*3310*/  FMUL R35, R35, R0 ;  /* 0x0000000023237220 */ /* 0x000fe20000400000 */
[----:B------:R-:W-:Y:S01]  /*3320*/  F2FP.F16.F32.PACK_AB R26, RZ, R26 ;  /* 0x0000001aff1a723e */ /* 0x000fe200000000ff */
[-C--:B------:R-:W-:Y:S01]  /*3330*/  FMUL R36, R36, R0.reuse ;  /* 0x0000000024247220 */ /* 0x080fe20000400000 */
[----:B------:R-:W-:Y:S01]  /*3340*/  F2FP.F16.F32.PACK_AB R27, RZ, R27 ;  /* 0x0000001bff1b723e */ /* 0x000fe200000000ff */
[----:B------:R-:W-:Y:S01]  /*3350*/  FMUL R37, R37, R0 ;  /* 0x0000000025257220 */ /* 0x000fe20000400000 */
[----:B------:R-:W-:Y:S01]  /*3360*/  F2FP.F16.F32.PACK_AB R28, RZ, R28 ;  /* 0x0000001cff1c723e */ /* 0x000fe200000000ff */
[----:B------:R-:W-:Y:S01]  /*3370*/  @P2 STG.E.U16 desc[UR12][R8.64], R26 ;  /* 0x0000001a08002986 */ /* 0x000fe2000c10150c */
[----:B------:R-:W-:Y:S01]  /*3380*/  F2FP.F16.F32.PACK_AB R29, RZ, R29 ;  /* 0x0000001dff1d723e */ /* 0x000fe200000000ff */
[-C--:B------:R-:W-:Y:S01]  /*3390*/  FMUL R38, R38, R0.reuse ;  /* 0x0000000026267220 */ /* 0x080fe20000400000 */
[C---:B------:R-:W-:Y:S01]  /*33a0*/  ISETP.GT.AND P1, PT, R4.reuse, 0x8, P1 ;  /* 0x000000080400780c */ /* 0x040fe20000f24270 */
[----:B------:R-:W-:Y:S01]  /*33b0*/  @P3 STG.E.U16 desc[UR12][R8.64+0x2], R27 ;  /* 0x0000021b08003986 */ /* 0x000fe2000c10150c */
[----:B------:R-:W-:Y:S01]  /*33c0*/  ISETP.GT.AND P3, PT, R3, 0x10, PT ;  /* 0x000000100300780c */ /* 0x000fe20003f64270 */
[-C--:B------:R-:W-:Y:S01]  /*33d0*/  FMUL R39, R39, R0.reuse ;  /* 0x0000000027277220 */ /* 0x080fe20000400000 */
[----:B------:R-:W-:Y:S01]  /*33e0*/  ISETP.GT.AND P2, PT, R4, 0x8, P0 ;  /* 0x000000080400780c */ /* 0x000fe20000744270 */
[----:B------:R-:W-:Y:S01]  /*33f0*/  @P5 STG.E.U16 desc[UR12][R6.64+0x10], R28 ;  /* 0x0000101c06005986 */ /* 0x000fe2000c10150c */
[----:B------:R-:W-:Y:S01]  /*3400*/  ISETP.GT.AND P0, PT, R3, 0x11, PT ;  /* 0x000000110300780c */ /* 0x000fe20003f04270 */
[----:B------:R-:W-:Y:S01]  /*3410*/  FMUL R40, R40, R0 ;  /* 0x0000000028287220 */ /* 0x000fe20000400000 */
[----:B------:R-:W-:Y:S01]  /*3420*/  F2FP.F16.F32.PACK_AB R30, RZ, R30 ;  /* 0x0000001eff1e723e */ /* 0x000fe200000000ff */
[----:B------:R-:W-:Y:S01]  /*3430*/  @P4 STG.E.U16 desc[UR12][R6.64+0x12], R29 ;  /* 0x0000121d06004986 */ /* 0x000fe2000c10150c */
[C---:B------:R-:W-:Y:S01]  /*3440*/  ISETP.GT.AND P4, PT, R4.reuse, RZ, P3 ;  /* 0x000000ff0400720c */ /* 0x040fe20001f84270 */
[-C--:B------:R-:W-:Y:S01]  /*3450*/  FMUL R41, R41, R0.reuse ;  /* 0x0000000029297220 */ /* 0x080fe20000400000 */
[----:B------:R-:W-:Y:S01]  /*3460*/  ISETP.GT.AND P5, PT, R4, RZ, P0 ;  /* 0x000000ff0400720c */ /* 0x000fe200007a4270 */
[----:B------:R-:W-:Y:S01]  /*3470*/  @P1 STG.E.U16 desc[UR12][R8.64+0x10], R30 ;  /* 0x0000101e08001986 */ /* 0x000fe2000c10150c */
[----:B------:R-:W-:Y:S01]  /*3480*/  F2FP.F16.F32.PACK_AB R31, RZ, R31 ;  /* 0x0000001fff1f723e */ /* 0x000fe200000000ff */
[----:B------:R-:W-:Y:S01]  /*3490*/  FMUL R42, R42, R0 ;  /* 0x000000002a2a7220 */ /* 0x000fe20000400000 */
[----:B------:R-:W-:Y:S01]  /*34a0*/  F2FP.F16.F32.PACK_AB R32, RZ, R32 ;  /* 0x00000020ff20723e */ /* 0x000fe200000000ff */
[-C--:B------:R-:W-:Y:S01]  /*34b0*/  FMUL R43, R43, R0.reuse ;  /* 0x000000002b2b7220 */ /* 0x080fe20000400000 */
[----:B------:R-:W-:Y:S01]  /*34c0*/  F2FP.F16.F32.PACK_AB R33, RZ, R33 ;  /* 0x00000021ff21723e */ /* 0x000fe200000000ff */
[----:B------:R-:W-:Y:S01]  /*34d0*/  @P2 STG.E.U16 desc[UR12][R8.64+0x12], R31 ;  /* 0x0000121f08002986 */ /* 0x000fe2000c10150c */
[----:B------:R-:W-:Y:S01]  /*34e0*/  ISETP.GT.AND P3, PT, R4, 0x8, P3 ;  /* 0x000000080400780c */ /* 0x000fe20001f64270 */
[-C--:B------:R-:W-:Y:S01]  /*34f0*/  FMUL R44, R44, R0.reuse ;  /* 0x000000002c2c7220 */ /* 0x080fe20000400000 */
[----:B------:R-:W-:Y:S01]  /*3500*/  ISETP.GT.AND P1, PT, R3, 0x18, PT ;  /* 0x000000180300780c */ /* 0x000fe20003f24270 */
[----:B------:R-:W-:Y:S01]  /*3510*/  @P4 STG.E.U16 desc[UR12][R6.64+0x20], R32 ;  /* 0x0000202006004986 */ /* 0x000fe2000c10150c */
[C---:B------:R-:W-:Y:S01]  /*3520*/  ISETP.GT.AND P0, PT, R4.reuse, 0x8, P0 ;  /* 0x000000080400780c */ /* 0x040fe20000704270 */
[-C--:B------:R-:W-:Y:S01]  /*3530*/  FMUL R45, R45, R0.reuse ;  /* 0x000000002d2d7220 */ /* 0x080fe20000400000 */
[----:B------:R-:W-:Y:S01]  /*3540*/  ISETP.GT.AND P2, PT, R3, 0x19, PT ;  /* 0x000000190300780c */ /* 0x000fe20003f44270 */
[----:B------:R-:W-:Y:S01]  /*3550*/  @P5 STG.E.U16 desc[UR12][R6.64+0x22], R33 ;  /* 0x0000222106005986 */ /* 0x000fe2000c10150c */
        /* <DEDUP_REMOVED lines=12> */
[----:B------:R-:W-:Y:S01]  /*3620*/  ISETP.GT.AND P3, PT, R3, 0x20, PT ;  /* 0x000000200300780c */ /* 0x000fe20003f64270 */
[----:B------:R-:W-:Y:S01]  /*3630*/  @P0 STG.E.U16 desc[UR12][R8.64+0x22], R35 ;  /* 0x0000222308000986 */ /* 0x000fe2000c10150c */
[C---:B------:R-:W-:Y:S01]  /*3640*/  ISETP.GT.AND P1, PT, R4.reuse, 0x8, P1 ;  /* 0x000000080400780c */ /* 0x040fe20000f24270 */
[-C--:B------:R-:W-:Y:S01]  /*3650*/  FMUL R51, R51, R0.reuse ;  /* 0x0000000033337220 */ /* 0x080fe20000400000 */
[----:B------:R-:W-:Y:S01]  /*3660*/  ISETP.GT.AND P0, PT, R3, 0x21, PT ;  /* 0x000000210300780c */ /* 0x000fe20003f04270 */
[----:B------:R-:W-:Y:S01]  /*3670*/  @P4 STG.E.U16 desc[UR12][R6.64+0x30], R36 ;  /* 0x0000302406004986 */ /* 0x000fe2000c10150c */
[----:B------:R-:W-:Y:S01]  /*3680*/  ISETP.GT.AND P2, PT, R4, 0x8, P2 ;  /* 0x000000080400780c */ /* 0x000fe20001744270 */
[-C--:B------:R-:W-:Y:S01]  /*3690*/  FMUL R52, R52, R0.reuse ;  /* 0x0000000034347220 */ /* 0x080fe20000400000 */
[C---:B------:R-:W-:Y:S01]  /*36a0*/  ISETP.GT.AND P4, PT, R4.reuse, RZ, P3 ;  /* 0x000000ff0400720c */ /* 0x040fe20001f84270 */
[----:B------:R-:W-:Y:S01]  /*36b0*/  @P5 STG.E.U16 desc[UR12][R6.64+0x32], R37 ;  /* 0x0000322506005986 */ /* 0x000fe2000c10150c */
        /* <DEDUP_REMOVED lines=8> */
[----:B------:R-:W-:-:S02]  /*3740*/  F2FP.F16.F32.PACK_AB R41, RZ, R41 ;  /* 0x00000029ff29723e */ /* 0x000fc400000000ff */
[C---:B------:R-:W-:Y:S01]  /*3750*/  ISETP.GT.AND P3, PT, R4.reuse, 0x8, P3 ;  /* 0x000000080400780c */ /* 0x040fe20001f64270 */
[----:B------:R-:W-:Y:S01]  /*3760*/  @P2 STG.E.U16 desc[UR12][R8.64+0x32], R39 ;  /* 0x0000322708002986 */ /* 0x000fe2000c10150c */
[----:B------:R-:W-:Y:S02]  /*3770*/  ISETP.GT.AND P0, PT, R4, 0x8, P0 ;  /* 0x000000080400780c */ /* 0x000fe40000704270 */
[----:B------:R-:W-:Y:S01]  /*3780*/  F2FP.F16.F32.PACK_AB R42, RZ, R42 ;  /* 0x0000002aff2a723e */ /* 0x000fe200000000ff */
[----:B------:R-:W-:Y:S01]  /*3790*/  @P4 STG.E.U16 desc[UR12][R6.64+0x40], R40 ;  /* 0x0000402806004986 */ /* 0x000fe2000c10150c */
[C---:B------:R-:W-:Y:S02]  /*37a0*/  ISETP.GT.AND P4, PT, R3.reuse, 0x28, PT ;  /* 0x000000280300780c */ /* 0x040fe40003f84270 */
[----:B------:R-:W-:Y:S01]  /*37b0*/  F2FP.F16.F32.PACK_AB R43, RZ, R43 ;  /* 0x0000002bff2b723e */ /* 0x000fe200000000ff */
[----:B------:R-:W-:Y:S01]  /*37c0*/  @P5 STG.E.U16 desc[UR12][R6.64+0x42], R41 ;  /* 0x0000422906005986 */ /* 0x000fe2000c10150c */
[----:B------:R-:W-:-:S02]  /*37d0*/  ISETP.GT.AND P5, PT, R3, 0x29, PT ;  /* 0x000000290300780c */ /* 0x000fc40003fa4270 */
[C---:B------:R-:W-:Y:S01]  /*37e0*/  ISETP.GT.AND P1, PT, R4.reuse, RZ, P4 ;  /* 0x000000ff0400720c */ /* 0x040fe20002724270 */
[----:B------:R-:W-:Y:S01]  /*37f0*/  @P3 STG.E.U16 desc[UR12][R8.64+0x40], R42 ;  /* 0x0000402a08003986 */ /* 0x000fe2000c10150c */
[----:B------:R-:W-:Y:S02]  /*3800*/  ISETP.GT.AND P6, PT, R4, RZ, P5 ;  /* 0x000000ff0400720c */ /* 0x000fe40002fc4270 */
[----:B------:R-:W-:Y:S01]  /*3810*/  F2FP.F16.F32.PACK_AB R44, RZ, R44 ;  /* 0x0000002cff2c723e */ /* 0x000fe200000000ff */
[----:B------:R-:W-:Y:S01]  /*3820*/  @P0 STG.E.U16 desc[UR12][R8.64+0x42], R43 ;  /* 0x0000422b08000986 */ /* 0x000fe2000c10150c */
[C---:B------:R-:W-:Y:S02]  /*3830*/  ISETP.GT.AND P3, PT, R3.reuse, 0x30, PT ;  /* 0x000000300300780c */ /* 0x040fe40003f64270 */
[C---:B------:R-:W-:Y:S02]  /*3840*/  ISETP.GT.AND P2, PT, R3.reuse, 0x31, PT ;  /* 0x000000310300780c */ /* 0x040fe40003f44270 */
[----:B------:R-:W-:-:S02]  /*3850*/  ISETP.GT.AND P0, PT, R3, 0x39, PT ;  /* 0x000000390300780c */ /* 0x000fc40003f04270 */
[C---:B------:R-:W-:Y:S01]  /*3860*/  ISETP.GT.AND P4, PT, R4.reuse, 0x8, P4 ;  /* 0x000000080400780c */ /* 0x040fe20002784270 */
[----:B------:R-:W-:Y:S01]  /*3870*/  @P1 STG.E.U16 desc[UR12][R6.64+0x50], R44 ;  /* 0x0000502c06001986 */ /* 0x000fe2000c10150c */
[----:B------:R-:W-:Y:S01]  /*3880*/  ISETP.GT.AND P1, PT, R3, 0x38, PT ;  /* 0x000000380300780c */ /* 0x000fe20003f24270 */
[----:B------:R-:W-:Y:S01]  /*3890*/  @P6 IMAD.MOV.U32 R2, RZ, RZ, R6 ;  /* 0x000000ffff026224 */ /* 0x000fe200078e0006 */
[----:B------:R-:W-:Y:S01]  /*38a0*/  F2FP.F16.F32.PACK_AB R45, RZ, R45 ;  /* 0x0000002dff2d723e */ /* 0x000fe200000000ff */
[----:B------:R-:W-:Y:S01]  /*38b0*/  @P6 IMAD.MOV.U32 R3, RZ, RZ, R7 ;  /* 0x000000ffff036224 */ /* 0x000fe200078e0007 */
[----:B------:R-:W-:Y:S02]  /*38c0*/  F2FP.F16.F32.PACK_AB R46, RZ, R46 ;  /* 0x0000002eff2e723e */ /* 0x000fe400000000ff */
[----:B------:R-:W-:Y:S02]  /*38d0*/  F2FP.F16.F32.PACK_AB R47, RZ, R47 ;  /* 0x0000002fff2f723e */ /* 0x000fe400000000ff */
[----:B------:R0:W-:Y:S01]  /*38e0*/  @P6 STG.E.U16 desc[UR12][R2.64+0x52], R45 ;  /* 0x0000522d02006986 */ /* 0x0001e2000c10150c */
[----:B------:R-:W-:-:S02]  /*38f0*/  ISETP.GT.AND P6, PT, R4, 0x8, P5 ;  /* 0x000000080400780c */ /* 0x000fc40002fc4270 */
[C---:B------:R-:W-:Y:S02]  /*3900*/  ISETP.GT.AND P5, PT, R4.reuse, RZ, P3 ;  /* 0x000000ff0400720c */ /* 0x040fe40001fa4270 */
[----:B------:R-:W-:Y:S02]  /*3910*/  ISETP.GT.AND P3, PT, R4, 0x8, P3 ;  /* 0x000000080400780c */ /* 0x000fe40001f64270 */
[----:B------:R-:W-:Y:S02]  /*3920*/  F2FP.F16.F32.PACK_AB R48, RZ, R48 ;  /* 0x00000030ff30723e */ /* 0x000fe400000000ff */
[----:B------:R-:W-:Y:S02]  /*3930*/  F2FP.F16.F32.PACK_AB R49, RZ, R49 ;  /* 0x00000031ff31723e */ /* 0x000fe400000000ff */
[----:B------:R-:W-:Y:S01]  /*3940*/  F2FP.F16.F32.PACK_AB R50, RZ, R50 ;  /* 0x00000032ff32723e */ /* 0x000fe200000000ff */
[----:B0-----:R-:W-:Y:S01]  /*3950*/  @P4 IMAD.MOV.U32 R2, RZ, RZ, R8 ;  /* 0x000000ffff024224 */ /* 0x001fe200078e0008 */
[----:B------:R-:W-:Y:S01]  /*3960*/  F2FP.F16.F32.PACK_AB R51, RZ, R51 ;  /* 0x00000033ff33723e */ /* 0x000fe200000000ff */
[----:B------:R-:W-:Y:S01]  /*3970*/  @P4 IMAD.MOV.U32 R3, RZ, RZ, R9 ;  /* 0x000000ffff034224 */ /* 0x000fe200078e0009 */
[----:B------:R-:W-:-:S02]  /*3980*/  F2FP.F16.F32.PACK_AB R52, RZ, R52 ;  /* 0x00000034ff34723e */ /* 0x000fc400000000ff */
[----:B------:R-:W-:Y:S02]  /*3990*/  F2FP.F16.F32.PACK_AB R53, RZ, R53 ;  /* 0x00000035ff35723e */ /* 0x000fe400000000ff */
[----:B------:R0:W-:Y:S01]  /*39a0*/  @P4 STG.E.U16 desc[UR12][R2.64+0x50], R46 ;  /* 0x0000502e02004986 */ /* 0x0001e2000c10150c */
[C---:B------:R-:W-:Y:S02]  /*39b0*/  ISETP.GT.AND P4, PT, R4.reuse, RZ, P2 ;  /* 0x000000ff0400720c */ /* 0x040fe40001784270 */
[----:B------:R-:W-:Y:S02]  /*39c0*/  ISETP.GT.AND P2, PT, R4, 0x8, P2 ;  /* 0x000000080400780c */ /* 0x000fe40001744270 */
[----:B------:R-:W-:Y:S01]  /*39d0*/  F2FP.F16.F32.PACK_AB R54, RZ, R54 ;  /* 0x00000036ff36723e */ /* 0x000fe200000000ff */
[----:B0-----:R-:W-:Y:S02]  /*39e0*/  @P6 IMAD.MOV.U32 R2, RZ, RZ, R8 ;  /* 0x000000ffff026224 */ /* 0x001fe400078e0008 */
[----:B------:R-:W-:-:S05]  /*39f0*/  @P6 IMAD.MOV.U32 R3, RZ, RZ, R9 ;  /* 0x000000ffff036224 */ /* 0x000fca00078e0009 */
[----:B------:R0:W-:Y:S01]  /*3a00*/  @P6 STG.E.U16 desc[UR12][R2.64+0x52], R47 ;  /* 0x0000522f02006986 */ /* 0x0001e2000c10150c */
[C---:B------:R-:W-:Y:S02]  /*3a10*/  ISETP.GT.AND P6, PT, R4.reuse, RZ, P0 ;  /* 0x000000ff0400720c */ /* 0x040fe400007c4270 */
[----:B------:R-:W-:Y:S01]  /*3a20*/  ISETP.GT.AND P0, PT, R4, 0x8, P0 ;  /* 0x000000080400780c */ /* 0x000fe20000704270 */
[----:B0-----:R-:W-:Y:S02]  /*3a30*/  @P5 IMAD.MOV.U32 R2, RZ, RZ, R6 ;  /* 0x000000ffff025224 */ /* 0x001fe400078e0006 */
[----:B------:R-:W-:-:S05]  /*3a40*/  @P5 IMAD.MOV.U32 R3, RZ, RZ, R7 ;  /* 0x000000ffff035224 */ /* 0x000fca00078e0007 */
[----:B------:R0:W-:Y:S01]  /*3a50*/  @P5 STG.E.U16 desc[UR12][R2.64+0x60], R48 ;  /* 0x0000603002005986 */ /* 0x0001e2000c10150c */
[C---:B------:R-:W-:Y:S02]  /*3a60*/  ISETP.GT.AND P5, PT, R4.reuse, RZ, P1 ;  /* 0x000000ff0400720c */ /* 0x040fe40000fa4270 */
[----:B------:R-:W-:Y:S01]  /*3a70*/  ISETP.GT.AND P1, PT, R4, 0x8, P1 ;  /* 0x000000080400780c */ /* 0x000fe20000f24270 */
[----:B0-----:R-:W-:Y:S02]  /*3a80*/  @P4 IMAD.MOV.U32 R2, RZ, RZ, R6 ;  /* 0x000000ffff024224 */ /* 0x001fe400078e0006 */
[----:B------:R-:W-:-:S05]  /*3a90*/  @P4 IMAD.MOV.U32 R3, RZ, RZ, R7 ;  /* 0x000000ffff034224 */ /* 0x000fca00078e0007 */
[----:B------:R0:W-:Y:S02]  /*3aa0*/  @P4 STG.E.U16 desc[UR12][R2.64+0x62], R49 ;  /* 0x0000623102004986 */ /* 0x0001e4000c10150c */
        /* <DEDUP_REMOVED lines=8> */
[----:B------:R0:W-:Y:S04]  /*3b30*/  @P5 STG.E.U16 desc[UR12][R2.64+0x70], R52 ;  /* 0x0000703402005986 */ /* 0x0001e8000c10150c */
[----:B------:R1:W-:Y:S01]  /*3b40*/  @P6 STG.E.U16 desc[UR12][R6.64+0x72], R53 ;  /* 0x0000723506006986 */ /* 0x0003e2000c10150c */
[----:B0-----:R-:W-:Y:S02]  /*3b50*/  @P1 IMAD.MOV.U32 R2, RZ, RZ, R8 ;  /* 0x000000ffff021224 */ /* 0x001fe400078e0008 */
[----:B------:R-:W-:-:S05]  /*3b60*/  @P1 IMAD.MOV.U32 R3, RZ, RZ, R9 ;  /* 0x000000ffff031224 */ /* 0x000fca00078e0009 */
[----:B------:R1:W-:Y:S01]  /*3b70*/  @P1 STG.E.U16 desc[UR12][R2.64+0x70], R54 ;  /* 0x0000703602001986 */ /* 0x0003e2000c10150c */
[----:B------:R-:W-:Y:S05]  /*3b80*/  @!P0 EXIT ;  /* 0x000000000000894d */ /* 0x000fea0003800000 */
[----:B------:R-:W-:-:S05]  /*3b90*/  F2FP.F16.F32.PACK_AB R0, RZ, R0 ;  /* 0x00000000ff00723e */ /* 0x000fca00000000ff */
[----:B------:R-:W-:Y:S01]  /*3ba0*/  STG.E.U16 desc[UR12][R8.64+0x72], R0 ;  /* 0x0000720008007986 */ /* 0x000fe2000c10150c */
[----:B------:R-:W-:Y:S05]  /*3bb0*/  EXIT ;  /* 0x000000000000794d */ /* 0x000fea0003800000 */
.L_x_14:
[----:B------:R-:W-:-:S13]  /*3bc0*/  ISETP.NE.AND P0, PT, R14, RZ, PT ;  /* 0x000000ff0e00720c */ /* 0x000fda0003f05270 */
[----:B------:R-:W-:Y:S05]  /*3bd0*/  @P0 EXIT ;  /* 0x000000000000094d */ /* 0x000fea0003800000 */
[----:B------:R-:W-:-:S13]  /*3be0*/  ELECT P0, URZ, PT ;  /* 0x00000000003f782f */ /* 0x000fda0003800000 */
[----:B------:R-:W-:Y:S05]  /*3bf0*/  @!P0 BRA `(.L_x_89) ;  /* 0x0000000800108947 */ /* 0x000fea0003800000 */
[----:B------:R-:W-:-:S13]  /*3c00*/  ISETP.GE.AND P0, PT, R6, 0x1, PT ;  /* 0x000000010600780c */ /* 0x000fda0003f06270 */
[----:B------:R-:W-:Y:S05]  /*3c10*/  @!P0 BRA `(.L_x_89) ;  /* 0x0000000800088947 */ /* 0x000fea0003800000 */
[----:B---3-5:R-:W2:Y:S01]  /*3c20*/  S2R R2, SR_CgaCtaId ;  /* 0x0000000000027919 */ /* 0x028ea20000008800 */
[----:B------:R-:W-:Y:S01]  /*3c30*/  IMAD.SHL.U32 R21, R7, 0x40, RZ ;  /* 0x0000004007157824 */ /* 0x000fe200078e00ff */
[----:B------:R-:W-:Y:S01]  /*3c40*/  ULDC UR4, c[0x0][0x384] ;  /* 0x0000e10000047ab9 */ /* 0x000fe20000000800 */
[----:B------:R-:W-:Y:S01]  /*3c50*/  LOP3.LUT P0, RZ, R8, 0x1f, RZ, 0xc0, !PT ;  /* 0x0000001f08ff7812 */ /* 0x000fe2000780c0ff */
[----:B------:R-:W-:Y:S01]  /*3c60*/  ULDC UR5, c[0x0][0x388] ;  /* 0x0000e20000057ab9 */ /* 0x000fe20000000800 */
[----:B------:R-:W-:Y:S01]  /*3c70*/  IMAD.HI.U32 R4, R21, UR4, RZ ;  /* 0x0000000415047c27 */ /* 0x000fe2000f8e00ff */
[C---:B------:R-:W-:Y:S02]  /*3c80*/  ISETP.NE.AND P1, PT, R11.reuse, RZ, PT ;  /* 0x000000ff0b00720c */ /* 0x040fe40003f25270 */
[----:B01----:R-:W-:Y:S02]  /*3c90*/  CS2R R12, SRZ ;  /* 0x00000000000c7805 */ /* 0x003fe4000001ff00 */
[----:B------:R-:W-:Y:S01]  /*3ca0*/  ISETP.NE.OR P0, PT, R11, RZ, !P0 ;  /* 0x000000ff0b00720c */ /* 0x000fe20004705670 */
[----:B------:R-:W-:Y:S01]  /*3cb0*/  IMAD.SHL.U32 R22, R10, 0x40, RZ ;  /* 0x000000400a167824 */ /* 0x000fe200078e00ff */
[----:B------:R-:W-:Y:S01]  /*3cc0*/  LOP3.LUT R23, R3, 0x2, RZ, 0xfc, !PT ;  /* 0x0000000203177812 */ /* 0x000fe200078efcff */
[----:B------:R-:W-:Y:S01]  /*3cd0*/  VIADD R24, R6, 0x1 ;  /* 0x0000000106187836 */ /* 0x000fe20000000000 */
[----:B------:R-:W-:Y:S01]  /*3ce0*/  CS2R R14, SRZ ;  /* 0x00000000000e7805 */ /* 0x000fe2000001ff00 */
[----:B------:R-:W-:Y:S01]  /*3cf0*/  IMAD.MOV.U32 R10, RZ, RZ, 0x1 ;  /* 0x00000001ff0a7424 */ /* 0x000fe200078e00ff */
[----:B------:R-:W-:Y:S01]  /*3d00*/  SHF.R.U32.HI R7, RZ, UR5, R4 ;  /* 0x00000005ff077c19 */ /* 0x000fe20008011604 */
[----:B------:R-:W-:-:S02]  /*3d10*/  IMAD.MOV.U32 R11, RZ, RZ, RZ ;  /* 0x000000ffff0b7224 */ /* 0x000fc400078e00ff */
[C---:B--2---:R-:W-:Y:S02]  /*3d20*/  IMAD.SHL.U32 R0, R2.reuse, 0x400, RZ ;  /* 0x0000040002007824 */ /* 0x044fe400078e00ff */
[----:B------:R-:W-:-:S03]  /*3d30*/  IMAD.SHL.U32 R2, R2, 0x10, RZ ;  /* 0x0000001002027824 */ /* 0x000fc600078e00ff */
[----:B------:R-:W-:-:S07]  /*3d40*/  LOP3.LUT R0, R0, 0x400, RZ, 0xc0, !PT ;  /* 0x0000040000007812 */ /* 0x000fce00078ec0ff */
.L_x_93:
[----:B------:R-:W0:Y:S01]  /*3d50*/  S2R R5, SR_CgaCtaId ;  /* 0x0000000000057919 */ /* 0x000e220000008800 */
[----:B------:R-:W-:-:S04]  /*3d60*/  MOV R4, 0x400 ;  /* 0x0000040000047802 */ /* 0x000fc80000000f00 */
[----:B0-----:R-:W-:Y:S02]  /*3d70*/  LEA R17, R5, R4, 0x18 ;  /* 0x0000000405117211 */ /* 0x001fe400078ec0ff */
[----:B------:R-:W-:-:S03]  /*3d80*/  SHF.L.U32 R4, R10, 0x1f, RZ ;  /* 0x0000001f0a047819 */ /* 0x000fc600000006ff */
[----:B------:R-:W-:-:S07]  /*3d90*/  IMAD R9, R11, 0x8, R17 ;  /* 0x000000080b097824 */ /* 0x000fce00078e0211 */
.L_x_90:
[----:B0-----:R0:W1:Y:S02]  /*3da0*/  SYNCS.PHASECHK.TRANS64.TRYWAIT P2, [R9+URZ+0x380e0], R4 ;  /* 0x0380e004090075a7 */ /* 0x001064000804017f */
[----:B-1----:R-:W-:Y:S05]  /*3db0*/  @!P2 NANOSLEEP.SYNCS 0x989680 ;  /* 0x009896800000a95d */ /* 0x002fea0003900000 */
[----:B------:R-:W1:Y:S02]  /*3dc0*/  @!P2 SYNCS.PHASECHK.TRANS64 P2, [R9+URZ+0x380e0], R4 ;  /* 0x0380e0040900a5a7 */ /* 0x000e64000804007f */
[----:B-1----:R-:W-:Y:S05]  /*3dd0*/  @!P2 BRA `(.L_x_90) ;  /* 0xfffffffc00f0a947 */ /* 0x002fea000383ffff */
[----:B0-----:R-:W0:Y:S02]  /*3de0*/  @!P1 LDC R4, c[0x0][0x580] ;  /* 0x00016000ff049b82 */ /* 0x001e240000000800 */
[----:B0-----:R0:W-:Y:S02]  /*3df0*/  @!P1 SYNCS.ARRIVE.TRANS64 RZ, [R9+URZ+0x38000], R4 ;  /* 0x0380000409ff99a7 */ /* 0x0011e4000800003f */
[----:B0-----:R-:W-:-:S04]  /*3e00*/  PRMT R4, R23, 0x9910, RZ ;  /* 0x0000991017047816 */ /* 0x001fc800000000ff */
[----:B------:R-:W-:-:S13]  /*3e10*/  ISETP.NE.AND P2, PT, R4, 0x2, PT ;  /* 0x000000020400780c */ /* 0x000fda0003f45270 */
[----:B------:R-:W-:Y:S05]  /*3e20*/  @P2 BRA `(.L_x_91) ;  /* 0x0000000000042947 */ /* 0x000fea0003800000 */
[----:B------:R-:W-:Y:S01]  /*3e30*/  BPT.TRAP 0x1 ;  /* 0x000000040000795c */ /* 0x000fe20000300000 */
.L_x_91:
[----:B------:R-:W-:Y:S05]  /*3e40*/  @P0 BRA `(.L_x_92) ;  /* 0x0000000000040947 */ /* 0x000fea0003800000 */
[----:B------:R-:W-:Y:S01]  /*3e50*/  BPT.TRAP 0x1 ;  /* 0x000000040000795c */ /* 0x000fe20000300000 */
.L_x_92:
[----:B------:R-:W0:Y:S01]  /*3e60*/  LDC R16, c[0x0][0x380] ;  /* 0x0000e000ff107b82 */ /* 0x000e220000000800 */
[----:B------:R-:W-:Y:S01]  /*3e70*/  R2UR UR4, R7 ;  /* 0x00000000070472ca */ /* 0x000fe200000e0000 */
[----:B------:R-:W-:Y:S01]  /*3e80*/  ULDC UR24, c[0x0][0x38c] ;  /* 0x0000e30000187ab9 */ /* 0x000fe20000000800 */
[----:B------:R-:W-:Y:S01]  /*3e90*/  R2UR UR13, R21 ;  /* 0x00000000150d72ca */ /* 0x000fe200000e0000 */
[----:B------:R-:W-:Y:S01]  /*3ea0*/  UISETP.NE.AND UP0, UPT, UR24, 0x1, UPT ;  /* 0x000000011800788c */ /* 0x000fe2000bf05270 */
[----:B------:R-:W-:Y:S01]  /*3eb0*/  R2UR UR17, R9 ;  /* 0x00000000091172ca */ /* 0x000fe200000e0000 */
[----:B------:R-:W-:Y:S01]  /*3ec0*/  ULDC UR12, c[0x0][0x3ec] ;  /* 0x0000fb00000c7ab9 */ /* 0x000fe20000000800 */
[C---:B------:R-:W-:Y:S01]  /*3ed0*/  R2UR UR18, R14.reuse ;  /* 0x000000000e1272ca */ /* 0x040fe200000e0000 */
[----:B------:R-:W1:Y:S01]  /*3ee0*/  LDC.64 R18, c[0x0][0x3f8] ;  /* 0x0000fe00ff127b82 */ /* 0x000e620000000a00 */
[----:B------:R-:W-:Y:S01]  /*3ef0*/  VIADD R14, R14, 0x1 ;  /* 0x000000010e0e7836 */ /* 0x000fe20000000000 */
[----:B------:R-:W-:Y:S01]  /*3f00*/  R2UR UR10, R17 ;  /* 0x00000000110a72ca */ /* 0x000fe200000e0000 */
[----:B------:R-:W-:Y:S01]  /*3f10*/  VIADD R24, R24, 0xffffffff ;  /* 0xffffffff18187836 */ /* 0x000fe20000000000 */
[----:B------:R-:W-:Y:S01]  /*3f20*/  R2UR UR16, R11 ;  /* 0x000000000b1072ca */ /* 0x000fe200000e0000 */
[----:B------:R-:W-:Y:S01]  /*3f30*/  ULDC.64 UR28, c[0x0][0x198] ;  /* 0x00006600001c7ab9 */ /* 0x000fe20000000a00 */
[----:B------:R-:W-:Y:S01]  /*3f40*/  R2UR UR31, R2 ;  /* 0x00000000021f72ca */ /* 0x000fe200000e0000 */
[----:B------:R-:W-:Y:S01]  /*3f50*/  @UP0 ULDC.64 UR8, c[0x0][0x390] ;  /* 0x0000e40000080ab9 */ /* 0x000fe20000000a00 */
[----:B------:R-:W1:Y:S01]  /*3f60*/  LDC.64 R4, c[0x0][0x3d0] ;  /* 0x0000f400ff047b82 */ /* 0x000e620000000a00 */
[----:B------:R-:W-:Y:S01]  /*3f70*/  ULDC.64 UR20, c[0x0][0x3f0] ;  /* 0x0000fc0000147ab9 */ /* 0x000fe20000000a00 */
[----:B------:R-:W-:Y:S01]  /*3f80*/  ISETP.GT.AND P6, PT, R24, 0x1, PT ;  /* 0x000000011800780c */ /* 0x000fe20003fc4270 */
[----:B------:R-:W-:-:S02]  /*3f90*/  UIADD3 UR17, UR17, 0x38000, URZ ;  /* 0x0003800011117890 */ /* 0x000fc4000fffe03f */
[----:B------:R-:W-:Y:S01]  /*3fa0*/  USHF.L.U32 UR18, UR18, 0x5, URZ ;  /* 0x0000000512127899 */ /* 0x000fe2000800063f */
[----:B------:R-:W-:Y:S01]  /*3fb0*/  UMOV UR33, 0x30000 ;  /* 0x0003000000217882 */ /* 0x000fe20000000000 */
[----:B0-----:R-:W-:Y:S01]  /*3fc0*/  ISETP.NE.AND P2, PT, R16, 0x1, PT ;  /* 0x000000011000780c */ /* 0x001fe20003f45270 */
[----:B------:R-:W0:Y:S01]  /*3fd0*/  LDC R20, c[0x0][0x400] ;  /* 0x00010000ff147b82 */ /* 0x000e220000000800 */
[----:B------:R-:W-:Y:S01]  /*3fe0*/  ULEA UR16, UR16, UR10, 0xc ;  /* 0x0000000a10107291 */ /* 0x000fe2000f8e603f */
[----:B------:R-:W-:Y:S01]  /*3ff0*/  UMOV UR26, 0x0 ;  /* 0x00000000001a7882 */ /* 0x000fe20000000000 */
[----:B------:R-:W-:-:S09]  /*4000*/  UMOV UR27, 0x10000000 ;  /* 0x10000000001b7882 */ /* 0x000fd20000000000 */
[----:B------:R-:W-:Y:S01]  /*4010*/  @P2 IMAD.U32 R8, RZ, RZ, UR4 ;  /* 0x00000004ff082e24 */ /* 0x000fe2000f8e00ff */
[----:B------:R-:W-:-:S04]  /*4020*/  ULDC.64 UR4, c[0x0][0x3c8] ;  /* 0x0000f20000047ab9 */ /* 0x000fc80000000a00 */
[----:B------:R-:W-:Y:S01]  /*4030*/  @P2 R2UR UR13, R8 ;  /* 0x00000000080d22ca */ /* 0x000fe200000e0000 */
[C---:B------:R-:W-:Y:S01]  /*4040*/  IMAD R8, R11.reuse, 0x800, R0 ;  /* 0x000008000b087824 */ /* 0x040fe200078e0200 */
[----:B------:R-:W-:Y:S01]  /*4050*/  ISETP.NE.AND P2, PT, R14, UR15, PT ;  /* 0x0000000f0e007c0c */ /* 0x000fe2000bf45270 */
[----:B------:R-:W-:Y:S02]  /*4060*/  VIADD R11, R11, 0x1 ;  /* 0x000000010b0b7836 */ /* 0x000fe40000000000 */
[----:B------:R-:W-:Y:S01]  /*4070*/  IMAD R8, R8, 0x2, R17 ;  /* 0x0000000208087824 */ /* 0x000fe200078e0211 */
[----:B------:R-:W-:Y:S01]  /*4080*/  SEL R14, R14, RZ, P2 ;  /* 0x000000ff0e0e7207 */ /* 0x000fe20001000000 */
[----:B-1----:R-:W-:Y:S01]  /*4090*/  IMAD R17, R13, R4, R19 ;  /* 0x000000040d117224 */ /* 0x002fe200078e0213 */
[----:B------:R-:W-:Y:S01]  /*40a0*/  ISETP.NE.AND P5, PT, R11, 0x1c, PT ;  /* 0x0000001c0b00780c */ /* 0x000fe20003fa5270 */
[----:B------:R-:W-:Y:S01]  /*40b0*/  IMAD R4, R15, UR5, R18 ;  /* 0x000000050f047c24 */ /* 0x000fe2000f8e0212 */
[----:B------:R-:W-:Y:S01]  /*40c0*/  R2UR UR23, R8 ;  /* 0x00000000081772ca */ /* 0x000fe200000e0000 */
[----:B------:R-:W-:Y:S01]  /*40d0*/  ULDC UR5, c[0x0][0x398] ;  /* 0x0000e60000057ab9 */ /* 0x000fe20000000800 */
[----:B------:R-:W1:Y:S01]  /*40e0*/  LDC.64 R8, c[0x0][0x3e0] ;  /* 0x0000f800ff087b82 */ /* 0x000e620000000a00 */
[----:B------:R-:W-:Y:S01]  /*40f0*/  UIMAD.WIDE.U32 UR6, UR13, UR8, URZ ;  /* 0x000000080d0672a5 */ /* 0x000fe2000f8e003f */
[----:B------:R-:W-:Y:S01]  /*4100*/  IMAD.U32 R4, R17, 0x20, R4 ;  /* 0x0000002011047824 */ /* 0x000fe200078e0004 */
[----:B------:R-:W-:Y:S01]  /*4110*/  UMOV UR14, UR13 ;  /* 0x0000000d000e7c82 */ /* 0x000fe20008000000 */
[----:B------:R-:W-:Y:S01]  /*4120*/  UIADD3 UR6, -UR13, URZ, URZ ;  /* 0x0000003f0d067290 */ /* 0x000fe2000fffe13f */
[----:B------:R-:W-:Y:S01]  /*4130*/  VIADD R17, R15, 0x1 ;  /* 0x000000010f117836 */ /* 0x000fe20000000000 */
[----:B------:R-:W-:Y:S01]  /*4140*/  @UP0 USHF.R.U32.HI UR14, URZ, UR9, UR7 ;  /* 0x000000093f0e0299 */ /* 0x000fe20008011607 */
[----:B------:R-:W-:Y:S01]  /*4150*/  @P2 IMAD.MOV R17, RZ, RZ, R15 ;  /* 0x000000ffff112224 */ /* 0x000fe200078e020f */
[----:B------:R-:W-:Y:S01]  /*4160*/  UISETP.NE.AND UP0, UPT, UR5, 0x1, UPT ;  /* 0x000000010500788c */ /* 0x000fe2000bf05270 */
[----:B0-----:R-:W-:Y:S01]  /*4170*/  IMAD R5, R12, R5, R20 ;  /* 0x000000050c057224 */ /* 0x001fe200078e0214 */
[----:B------:R-:W-:Y:S01]  /*4180*/  UIADD3 UR25, -UR14, URZ, URZ ;  /* 0x0000003f0e197290 */ /* 0x000fe2000fffe13f */
[----:B------:R-:W-:Y:S01]  /*4190*/  IMAD R16, R16, UR6, R21 ;  /* 0x0000000610107c24 */ /* 0x000fe2000f8e0215 */
[----:B------:R-:W-:Y:S01]  /*41a0*/  ULDC.64 UR8, c[0x0][0x3c0] ;  /* 0x0000f00000087ab9 */ /* 0x000fe20000000a00 */
[----:B------:R-:W-:Y:S01]  /*41b0*/  IMAD.U32 R4, R5, 0x400, R4 ;  /* 0x0000040005047824 */ /* 0x000fe200078e0004 */
[----:B------:R-:W-:Y:S01]  /*41c0*/  UMOV UR22, UR14 ;  /* 0x0000000e00167c82 */ /* 0x000fe20008000000 */
[----:B------:R-:W-:Y:S01]  /*41d0*/  UIADD3 UR6, UP1, UR28, 0xf0, URZ ;  /* 0x000000f01c067890 */ /* 0x000fe2000ff3e03f */
[----:B------:R-:W-:Y:S01]  /*41e0*/  R2UR UR19, R16 ;  /* 0x00000000101372ca */ /* 0x000fe200000e0000 */
[----:B------:R-:W-:Y:S01]  /*41f0*/  UIADD3 UR28, UP2, UR28, 0x270, URZ ;  /* 0x000002701c1c7890 */ /* 0x000fe2000ff5e03f */
[----:B------:R-:W-:Y:S01]  /*4200*/  R2UR UR30, R4 ;  /* 0x00000000041e72ca */ /* 0x000fe200000e0000 */
[----:B------:R-:W-:Y:S01]  /*4210*/  @UP0 ULDC UR10, c[0x0][0x39c] ;  /* 0x0000e700000a0ab9 */ /* 0x000fe20000000800 */
[----:B------:R-:W-:Y:S01]  /*4220*/  @UP0 ULDC UR32, c[0x0][0x3a0] ;  /* 0x0000e80000200ab9 */ /* 0x000fe20000000800 */
[----:B------:R-:W-:Y:S01]  /*4230*/  UIMAD.WIDE.U32 UR10, UR14, UR10, URZ ;  /* 0x0000000a0e0a72a5 */ /* 0x000fe2000f8e003f */
[----:B------:R-:W-:Y:S01]  /*4240*/  VIADD R4, R13, 0x1 ;  /* 0x000000010d047836 */ /* 0x000fe20000000000 */
[----:B------:R-:W-:Y:S01]  /*4250*/  UIADD3.X UR7, URZ, UR29, URZ, UP1, !UPT ;  /* 0x0000001d3f077290 */ /* 0x000fe20008ffe43f */
[----:B-1----:R-:W-:Y:S01]  /*4260*/  ISETP.NE.AND P3, PT, R17, R8, PT ;  /* 0x000000081100720c */ /* 0x002fe20003f65270 */
[----:B------:R-:W-:Y:S01]  /*4270*/  @UP0 USHF.R.U32.HI UR22, URZ, UR32, UR11 ;  /* 0x000000203f160299 */ /* 0x000fe2000801160b */
[----:B------:R-:W-:Y:S01]  /*4280*/  VIADD R5, R12, 0x1 ;  /* 0x000000010c057836 */ /* 0x000fe20000000000 */
[----:B------:R-:W-:Y:S01]  /*4290*/  ULOP3.LUT UR11, UR18, 0x10, UR31, 0xf8, !UPT ;  /* 0x00000010120b7892 */ /* 0x000fe2000f8ef81f */
[----:B------:R-:W-:Y:S01]  /*42a0*/  SEL R11, R11, RZ, P5 ;  /* 0x000000ff0b0b7207 */ /* 0x000fe20002800000 */
[----:B------:R-:W-:-:S02]  /*42b0*/  UIADD3 UR10, -UR22, URZ, URZ ;  /* 0x0000003f160a7290 */ /* 0x000fc4000fffe13f */
[----:B------:R-:W-:Y:S01]  /*42c0*/  UIMAD UR19, UR19, UR8, UR12 ;  /* 0x00000008131372a4 */ /* 0x000fe2000f8e020c */
[----:B------:R-:W-:Y:S01]  /*42d0*/  R2UR UR12, R15 ;  /* 0x000000000f0c72ca */ /* 0x000fe200000e0000 */
[----:B------:R-:W-:Y:S01]  /*42e0*/  UIMAD UR5, UR5, UR10, UR14 ;  /* 0x0000000a050572a4 */ /* 0x000fe2000f8e020e */
[----:B------:R-:W-:Y:S01]  /*42f0*/  R2UR UR14, R12 ;  /* 0x000000000c0e72ca */ /* 0x000fe200000e0000 */
[----:B------:R-:W-:Y:S01]  /*4300*/  UIMAD UR8, UR24, UR25, UR13 ;  /* 0x00000019180872a4 */ /* 0x000fe2000f8e020d */
[----:B------:R-:W-:Y:S01]  /*4310*/  R2UR UR13, R13 ;  /* 0x000000000d0d72ca */ /* 0x000fe200000e0000 */
[----:B------:R-:W-:Y:S01]  /*4320*/  @P3 IMAD.MOV R4, RZ, RZ, R13 ;  /* 0x000000ffff043224 */ /* 0x000fe200078e020d */
[----:B------:R-:W-:Y:S01]  /*4330*/  R2UR UR10, R22 ;  /* 0x00000000160a72ca */ /* 0x000fe200000e0000 */
[----:B------:R-:W-:Y:S01]  /*4340*/  UIMAD UR21, UR5, UR4, UR21 ;  /* 0x00000004051572a4 */ /* 0x000fe2000f8e0215 */
[----:B------:R-:W-:Y:S01]  /*4350*/  SEL R15, R17, RZ, P3 ;  /* 0x000000ff110f7207 */ /* 0x000fe20001800000 */
[----:B------:R-:W-:Y:S01]  /*4360*/  UIMAD UR20, UR8, UR9, UR20 ;  /* 0x00000009081472a4 */ /* 0x000fe2000f8e0214 */
[C---:B------:R-:W-:Y:S01]  /*4370*/  ISETP.NE.AND P4, PT, R4.reuse, R9, PT ;  /* 0x000000090400720c */ /* 0x040fe20003f85270 */
[----:B------:R-:W-:Y:S01]  /*4380*/  UPRMT UR4, UR30, 0x5410, URZ ;  /* 0x000054101e047896 */ /* 0x000fe2000800003f */
[----:B------:R-:W-:Y:S01]  /*4390*/  SEL R9, RZ, 0x1, P5 ;  /* 0x00000001ff097807 */ /* 0x000fe20002800000 */
[----:B------:R-:W-:Y:S01]  /*43a0*/  UIADD3 UR8, UR23, 0x1c000, URZ ;  /* 0x0001c00017087890 */ /* 0x000fe2000fffe03f */
[----:B------:R-:W-:Y:S01]  /*43b0*/  SEL R13, R4, RZ, P4 ;  /* 0x000000ff040d7207 */ /* 0x000fe20002000000 */
[----:B------:R-:W-:Y:S01]  /*43c0*/  UIADD3.X UR29, URZ, UR29, URZ, UP2, !UPT ;  /* 0x0000001d3f1d7290 */ /* 0x000fe200097fe43f */
[----:B------:R-:W-:Y:S01]  /*43d0*/  LOP3.LUT R10, R10, R9, RZ, 0x3c, !PT ;  /* 0x000000090a0a7212 */ /* 0x000fe200078e3cff */
[----:B------:R-:W-:-:S03]  /*43e0*/  UMOV UR9, UR17 ;  /* 0x0000001100097c82 */ /* 0x000fc60008000000 */
[----:B------:R4:W-:Y:S03]  /*43f0*/  UTMALDG.5D.IM2COL [UR16], [UR6], UR4 ;  /* 0x00000010060073b4 */ /* 0x0009e60008060004 */
[----:B------:R-:W-:-:S04]  /*4400*/  @P4 IMAD.MOV R5, RZ, RZ, R12 ;  /* 0x000000ffff054224 */ /* 0x000fc800078e020c */
[----:B------:R-:W-:Y:S01]  /*4410*/  IMAD.MOV.U32 R12, RZ, RZ, R5 ;  /* 0x000000ffff0c7224 */ /* 0x000fe200078e0005 */
[----:B------:R4:W-:Y:S02]  /*4420*/  UTMALDG.5D.MULTICAST [UR8], [UR28], UR33, desc[UR26] ;  /* 0x00001a081c0073b4 */ /* 0x0009e40008021821 */
[----:B----4-:R-:W-:Y:S05]  /*4430*/  @P6 BRA `(.L_x_93) ;  /* 0xfffffff800446947 */ /* 0x010fea000383ffff */
.L_x_89:
[----:B------:R-:W-:Y:S01]  /*4440*/  ISETP.GE.U32.AND P2, PT, R6, 0x1c, PT ;  /* 0x0000001c0600780c */ /* 0x000fe20003f46070 */
[----:B------:R-:W-:Y:S05]  /*4450*/  WARPSYNC.ALL ;  /* 0x0000000000007948 */ /* 0x000fea0003800000 */
[----:B------:R-:W-:-:S07]  /*4460*/  ELECT P1, URZ, PT ;  /* 0x00000000003f782f */ /* 0x000fce0003820000 */
[----:B------:R-:W-:-:S05]  /*4470*/  @P2 SHF.R.U32.HI R4, RZ, 0x2, R6 ;  /* 0x00000002ff042819 */ /* 0x000fca0000011606 */
[----:B------:R-:W-:-:S05]  /*4480*/  @P2 IMAD.WIDE.U32 R4, R4, 0x24924925, RZ ;  /* 0x2492492504042825 */ /* 0x000fca00078e00ff */
[----:B------:R-:W-:-:S04]  /*4490*/  @P2 LOP3.LUT R4, R5, 0x1, RZ, 0xc0, !PT ;  /* 0x0000000105042812 */ /* 0x000fc800078ec0ff */
[----:B------:R-:W-:Y:S01]  /*44a0*/  @P2 ISETP.NE.U32.AND P0, PT, R4, 0x1, PT ;  /* 0x000000010400280c */ /* 0x000fe20003f05070 */
[----:B------:R-:W-:-:S12]  /*44b0*/  @!P1 EXIT ;  /* 0x000000000000994d */ /* 0x000fd80003800000 */
[----:B------:R-:W-:Y:S01]  /*44c0*/  LOP3.LUT R3, R3, 0x2, RZ, 0xfc, !PT ;  /* 0x0000000203037812 */ /* 0x000fe200078efcff */
[----:B------:R-:W-:Y:S01]  /*44d0*/  IMAD.MOV.U32 R4, RZ, RZ, 0x1 ;  /* 0x00000001ff047424 */ /* 0x000fe200078e00ff */
[----:B------:R-:W-:Y:S02]  /*44e0*/  @P2 ISETP.NE.U32.AND.EX P0, PT, RZ, RZ, PT, P0 ;  /* 0x000000ffff00220c */ /* 0x000fe40003f05100 */
[----:B------:R-:W-:Y:S02]  /*44f0*/  ISETP.NE.AND P1, PT, R3, 0x3, PT ;  /* 0x000000030300780c */ /* 0x000fe40003f25270 */
[----:B------:R-:W-:-:S11]  /*4500*/  @P2 SEL R4, RZ, 0x1, !P0 ;  /* 0x00000001ff042807 */ /* 0x000fd60004000000 */
[----:B------:R-:W-:Y:S05]  /*4510*/  @!P1 BRA `(.L_x_94) ;  /* 0x0000000000049947 */ /* 0x000fea0003800000 */
[----:B------:R-:W-:Y:S01]  /*4520*/  BPT.TRAP 0x1 ;  /* 0x000000040000795c */ /* 0x000fe20000300000 */
.L_x_94:
[----:B------:R-:W4:Y:S01]  /*4530*/  S2R R5, SR_CgaCtaId ;  /* 0x0000000000057919 */ /* 0x000f220000008800 */
[----:B---3-5:R-:W-:Y:S02]  /*4540*/  SHF.R.U32.HI R2, RZ, 0x2, R6 ;  /* 0x00000002ff027819 */ /* 0x028fe40000011606 */
[----:B--2---:R-:W-:-:S03]  /*4550*/  MOV R0, 0x400 ;  /* 0x0000040000007802 */ /* 0x004fc60000000f00 */
[----:B------:R-:W-:-:S04]  /*4560*/  IMAD.WIDE.U32 R2, R2, 0x24924925, RZ ;  /* 0x2492492502027825 */ /* 0x000fc800078e00ff */
[----:B------:R-:W-:Y:S01]  /*4570*/  IMAD R3, R3, -0x1c, R6 ;  /* 0xffffffe403037824 */ /* 0x000fe200078e0206 */
[----:B----4-:R-:W-:Y:S02]  /*4580*/  LEA R0, R5, R0, 0x18 ;  /* 0x0000000005007211 */ /* 0x010fe400078ec0ff */
[----:B------:R-:W-:-:S03]  /*4590*/  SHF.L.U32 R5, R4, 0x1f, RZ ;  /* 0x0000001f04057819 */ /* 0x000fc600000006ff */
[----:B------:R-:W-:-:S04]  /*45a0*/  VIADD R0, R0, 0x380e0 ;  /* 0x000380e000007836 */ /* 0x000fc80000000000 */
[----:B------:R-:W-:-:S07]  /*45b0*/  IMAD R2, R3, 0x8, R0 ;  /* 0x0000000803027824 */ /* 0x000fce00078e0200 */
.L_x_95:
[----:B--2---:R2:W3:Y:S02]  /*45c0*/  SYNCS.PHASECHK.TRANS64.TRYWAIT P0, [R2+URZ], R5 ;  /* 0x00000005020075a7 */ /* 0x0044e4000800017f */
[----:B---3--:R-:W-:Y:S05]  /*45d0*/  @!P0 NANOSLEEP.SYNCS 0x989680 ;  /* 0x009896800000895d */ /* 0x008fea0003900000 */
[----:B------:R-:W3:Y:S02]  /*45e0*/  @!P0 SYNCS.PHASECHK.TRANS64 P0, [R2+URZ], R5 ;  /* 0x00000005020085a7 */ /* 0x000ee4000800007f */
[----:B---3--:R-:W-:Y:S05]  /*45f0*/  @!P0 BRA `(.L_x_95) ;  /* 0xfffffffc00f08947 */ /* 0x008fea000383ffff */
[----:B------:R-:W-:-:S05]  /*4600*/  VIADD R3, R3, 0x1 ;  /* 0x0000000103037836 */ /* 0x000fca0000000000 */
[----:B------:R-:W-:-:S04]  /*4610*/  ISETP.NE.AND P0, PT, R3, 0x1c, PT ;  /* 0x0000001c0300780c */ /* 0x000fc80003f05270 */
[----:B--2---:R-:W-:Y:S02]  /*4620*/  SEL R5, RZ, 0x1, P0 ;  /* 0x00000001ff057807 */ /* 0x004fe40000000000 */
[----:B------:R-:W-:Y:S02]  /*4630*/  SEL R3, R3, RZ, P0 ;  /* 0x000000ff03037207 */ /* 0x000fe40000000000 */
[----:B------:R-:W-:-:S03]  /*4640*/  LOP3.LUT R7, R4, R5, RZ, 0x3c, !PT ;  /* 0x0000000504077212 */ /* 0x000fc600078e3cff */
[----:B------:R-:W-:Y:S01]  /*4650*/  IMAD R2, R3, 0x8, R0 ;  /* 0x0000000803027824 */ /* 0x000fe200078e0200 */
[----:B------:R-:W-:-:S07]  /*4660*/  SHF.L.U32 R5, R7, 0x1f, RZ ;  /* 0x0000001f07057819 */ /* 0x000fce00000006ff */
.L_x_96:
        /* <DEDUP_REMOVED lines=11> */
.L_x_97:
        /* <DEDUP_REMOVED lines=11> */
.L_x_98:
        /* <DEDUP_REMOVED lines=11> */
.L_x_99:
        /* <DEDUP_REMOVED lines=11> */
.L_x_100:
        /* <DEDUP_REMOVED lines=11> */
.L_x_101:
        /* <DEDUP_REMOVED lines=11> */
.L_x_102:
        /* <DEDUP_REMOVED lines=11> */
.L_x_103:
        /* <DEDUP_REMOVED lines=11> */
.L_x_104:
        /* <DEDUP_REMOVED lines=11> */
.L_x_105:
        /* <DEDUP_REMOVED lines=11> */
.L_x_106:
        /* <DEDUP_REMOVED lines=11> */
.L_x_107:
        /* <DEDUP_REMOVED lines=11> */
.L_x_108:
        /* <DEDUP_REMOVED lines=11> */
.L_x_109:
        /* <DEDUP_REMOVED lines=11> */
.L_x_110:
        /* <DEDUP_REMOVED lines=11> */
.L_x_111:
        /* <DEDUP_REMOVED lines=11> */
.L_x_112:
        /* <DEDUP_REMOVED lines=11> */
.L_x_113:
        /* <DEDUP_REMOVED lines=11> */
.L_x_114:
        /* <DEDUP_REMOVED lines=11> */
.L_x_115:
        /* <DEDUP_REMOVED lines=11> */
.L_x_116:
        /* <DEDUP_REMOVED lines=11> */
.L_x_117:
        /* <DEDUP_REMOVED lines=11> */
.L_x_118:
        /* <DEDUP_REMOVED lines=11> */
.L_x_119:
        /* <DEDUP_REMOVED lines=11> */
.L_x_120:
        /* <DEDUP_REMOVED lines=11> */
.L_x_121:
        /* <DEDUP_REMOVED lines=11> */
.L_x_122:
[----:B--2---:R2:W3:Y:S02]  /*5850*/  SYNCS.PHASECHK.TRANS64.TRYWAIT P0, [R3+URZ], R0 ;  /* 0x00000000030075a7 */ /* 0x0044e4000800017f */
[----:B---3--:R-:W-:Y:S05]  /*5860*/  @!P0 NANOSLEEP.SYNCS 0x989680 ;  /* 0x009896800000895d */ /* 0x008fea0003900000 */
[----:B------:R-:W3:Y:S02]  /*5870*/  @!P0 SYNCS.PHASECHK.TRANS64 P0, [R3+URZ], R0 ;  /* 0x00000000030085a7 */ /* 0x000ee4000800007f */
[----:B---3--:R-:W-:Y:S05]  /*5880*/  @P0 EXIT ;  /* 0x000000000000094d */ /* 0x008fea0003800000 */
[----:B------:R-:W-:Y:S05]  /*5890*/  BRA `(.L_x_122) ;  /* 0xfffffffc00ec7947 */ /* 0x000fea000383ffff */
.L_x_123:
[----:B------:R-:W-:-:S00]  /*58a0*/  BRA `(.L_x_123) ;  /* 0xfffffffc00fc7947 */ /* 0x000fc0000383ffff */
[----:B------:R-:W-:-:S00]  /*58b0*/  NOP ;  /* 0x0000000000007918 */ /* 0x000fc00000000000 */
        /* <DEDUP_REMOVED lines=12> */
.L_x_124:


//--------------------- .nv.shared._ZN7cutlass13device_kernelINS_4conv6kernel13ConvUniversalINS1_16ConvProblemShapeILNS1_8OperatorE1ELi3EEENS1_10collective14CollectiveConvINS1_46MainloopSm90TmaGmmaWarpSpecializedImplicitGemmILS5_1ELi28ELi3EN4cute5tupleIJNSA_1CILi2EEENSC_ILi1EEESE_EEENS1_36KernelImplicitTmaWarpSpecializedSm90ELi1EEENSB_IJNSC_ILi64EEESI_NSB_IJNSC_ILi32EEEEEEEEENS_6half_tESM_NSA_8TiledMMAINSA_8MMA_AtomIJNSA_4SM904GMMA25MMA_64x64x16_F32F16F16_SSILNSQ_5MajorE0ELSS_1ELNSQ_7ScaleInE1ELST_1EEEEEENSA_6LayoutINSB_IJSE_SE_SE_EEENSB_IJNSC_ILi0EEESY_SY_EEEEENSB_IJNSA_10UnderscoreES11_S11_EEEEENS7_6detail26Sm90ImplicitGemmTileTraitsINSA_20SM90_TMA_LOAD_IM2COLENSA_14ComposedLayoutINSA_7SwizzleILi2ELi4ELi3EEENSA_18smem_ptr_flag_bitsILi16EEENSW_INSB_IJNSB_IJNSC_ILi8EEES1C_EEENSB_IJSJ_SE_EEENSB_IJSE_NSC_ILi28EEEEEEEEENSB_IJNSB_IJSJ_NSC_ILi256EEEEEENSB_IJSE_SY_EEENSB_IJSY_NSC_ILi2048EEEEEEEEEEEEEvEENS15_INSA_23SM90_TMA_LOAD_MULTICASTENS17_INS18_ILi3ELi4ELi3EEES1B_NSW_INSB_IJNSB_IJSI_SE_EEENSB_IJS1C_NSC_ILi4EEEEEES1G_EEENSB_IJS1K_NSB_IJSI_NSC_ILi512EEEEEES1M_EEEEEEEvEEEENS_8epilogue10collective6detail29Sm90TmaWarpSpecializedAdapterINS25_15DefaultEpilogueISM_NSB_IJNSB_IJllllEEESE_SY_EEES2A_NS24_6thread17LinearCombinationISM_Li1EffLNS2B_9ScaleType4KindE0ELNS_15FloatRoundStyleE2ESM_EENS_4gemm15EpilogueDefaultEEEEEvvEEEEvNT_6ParamsE --------------------------
	.section	.nv.shared._ZN7cutlass13device_kernelINS_4conv6kernel13ConvUniversalINS1_16ConvProblemShapeILNS1_8OperatorE1ELi3EEENS1_10collective14CollectiveConvINS1_46MainloopSm90TmaGmmaWarpSpecializedImplicitGemmILS5_1ELi28ELi3EN4cute5tupleIJNSA_1CILi2EEENSC_ILi1EEESE_EEENS1_36KernelImplicitTmaWarpSpecializedSm90ELi1EEENSB_IJNSC_ILi64EEESI_NSB_IJNSC_ILi32EEEEEEEEENS_6half_tESM_NSA_8TiledMMAINSA_8MMA_AtomIJNSA_4SM904GMMA25MMA_64x64x16_F32F16F16_SSILNSQ_5MajorE0ELSS_1ELNSQ_7ScaleInE1ELST_1EEEEEENSA_6LayoutINSB_IJSE_SE_SE_EEENSB_IJNSC_ILi0EEESY_SY_EEEEENSB_IJNSA_10UnderscoreES11_S11_EEEEENS7_6detail26Sm90ImplicitGemmTileTraitsINSA_20SM90_TMA_LOAD_IM2COLENSA_14ComposedLayoutINSA_7SwizzleILi2ELi4ELi3EEENSA_18smem_ptr_flag_bitsILi16EEENSW_INSB_IJNSB_IJNSC_ILi8EEES1C_EEENSB_IJSJ_SE_EEENSB_IJSE_NSC_ILi28EEEEEEEEENSB_IJNSB_IJSJ_NSC_ILi256EEEEEENSB_IJSE_SY_EEENSB_IJSY_NSC_ILi2048EEEEEEEEEEEEEvEENS15_INSA_23SM90_TMA_LOAD_MULTICASTENS17_INS18_ILi3ELi4ELi3EEES1B_NSW_INSB_IJNSB_IJSI_SE_EEENSB_IJS1C_NSC_ILi4EEEEEES1G_EEENSB_IJS1K_NSB_IJSI_NSC_ILi512EEEEEES1M_EEEEEEEvEEEENS_8epilogue10collective6detail29Sm90TmaWarpSpecializedAdapterINS25_15DefaultEpilogueISM_NSB_IJNSB_IJllllEEESE_SY_EEES2A_NS24_6thread17LinearCombinationISM_Li1EffLNS2B_9ScaleType4KindE0ELNS_15FloatRoundStyleE2ESM_EENS_4gemm15EpilogueDefaultEEEEEvvEEEEvNT_6ParamsE,"aw",@nobits
	.sectionflags	@""
	.align	16
	.zero		1024


//--------------------- .nv.shared.reserved.0     --------------------------
	.section	.nv.shared.reserved.0,"aw",@nobits
	.weak		__nv_reservedSMEM_offset_0_alias
	.size		__nv_reservedSMEM_offset_0_alias, 0, 0
	.other		__nv_reservedSMEM_offset_0_alias,@"STO_CUDA_RESERVED_SHARED STV_DEFAULT"
__nv_reservedSMEM_offset_0_alias:
	.zero		0


//--------------------- .nv.global                --------------------------
	.section	.nv.global,"aw",@nobits
.nv.global:
	.type		_ZN39_INTERNAL_dd0f48f0_4_k_cu_f548c2a6_29384cute1_E,@object
	.size		_ZN39_INTERNAL_dd0f48f0_4_k_cu_f548c2a6_29384cute1_E,(_ZN39_INTERNAL_dd0f48f0_4_k_cu_f548c2a6_29384cuda3std3__45__cpo6cbeginE - _ZN39_INTERNAL_dd0f48f0_4_k_cu_f548c2a6_29384cute1_E)
_ZN39_INTERNAL_dd0f48f0_4_k_cu_f548c2a6_29384cute1_E:
	.zero		1
	.type		_ZN39_INTERNAL_dd0f48f0_4_k_cu_f548c2a6_29384cuda3std3__45__cpo6cbeginE,@object
	.size		_ZN39_INTERNAL_dd0f48f0_4_k_cu_f548c2a6_29384cuda3std3__45__cpo6cbeginE,(_ZN39_INTERNAL_dd0f48f0_4_k_cu_f548c2a6_29384cuda3std3__48in_placeE - _ZN39_INTERNAL_dd0f48f0_4_k_cu_f548c2a6_29384cuda3std3__45__cpo6cbeginE)
_ZN39_INTERNAL_dd0f48f0_4_k_cu_f548c2a6_29384cuda3std3__45__cpo6cbeginE:
	.zero		1
	.type		_ZN39_INTERNAL_dd0f48f0_4_k_cu_f548c2a6_29384cuda3std3__48in_placeE,@object
	.size		_ZN39_INTERNAL_dd0f48f0_4_k_cu_f548c2a6_29384cuda3std3__48in_placeE,(_ZN39_INTERNAL_dd0f48f0_4_k_cu_f548c2a6_29384cuda3std6ranges3__45__cpo9iter_moveE - _ZN39_INTERNAL_dd0f48f0_4_k_cu_f548c2a6_29384cuda3std3__48in_placeE)
_ZN39_INTERNAL_dd0f48f0_4_k_cu_f548c2a6_29384cuda3std3__48in_placeE:
	.zero		1
	.type		_ZN39_INTERNAL_dd0f48f0_4_k_cu_f548c2a6_29384cuda3std6ranges3__45__cpo9iter_moveE,@object
	.size		_ZN39_INTERNAL_dd0f48f0_4_k_cu_f548c2a6_29384cuda3std6ranges3__45__cpo9iter_moveE,(_ZN39_INTERNAL_dd0f48f0_4_k_cu_f548c2a6_29384cuda3std3__45__cpo5beginE - _ZN39_INTERNAL_dd0f48f0_4_k_cu_f548c2a6_29384cuda3std6ranges3__45__cpo9iter_moveE)
_ZN39_INTERNAL_dd0f48f0_4_k_cu_f548c2a6_29384cuda3std6ranges3__45__cpo9iter_moveE:
	.zero		1
	.type		_ZN39_INTERNAL_dd0f48f0_4_k_cu_f548c2a6_29384cuda3std3__45__cpo5beginE,@object
	.size		_ZN39_INTERNAL_dd0f48f0_4_k_cu_f548c2a6_29384cuda3std3__45__cpo5beginE,(_ZN39_INTERNAL_dd0f48f0_4_k_cu_f548c2a6_29384cuda3std3__441_GLOBAL__N__dd0f48f0_4_k_cu_f548c2a6_29386ignoreE - _ZN39_INTERNAL_dd0f48f0_4_k_cu_f548c2a6_29384cuda3std3__45__cpo5beginE)
_ZN39_INTERNAL_dd0f48f0_4_k_cu_f548c2a6_29384cuda3std3__45__cpo5beginE:
	.zero		1
	.type		_ZN39_INTERNAL_dd0f48f0_4_k_cu_f548c2a6_29384cuda3std3__441_GLOBAL__N__dd0f48f0_4_k_cu_f548c2a6_29386ignoreE,@object
	.size		_ZN39_INTERNAL_dd0f48f0_4_k_cu_f548c2a6_29384cuda3std3__441_GLOBAL__N__dd0f48f0_4_k_cu_f548c2a6_29386ignoreE,(_ZN39_INTERNAL_dd0f48f0_4_k_cu_f548c2a6_29384cute7productE - _ZN39_INTERNAL_dd0f48f0_4_k_cu_f548c2a6_29384cuda3std3__441_GLOBAL__N__dd0f48f0_4_k_cu_f548c2a6_29386ignoreE)
_ZN39_INTERNAL_dd0f48f0_4_k_cu_f548c2a6_29384cuda3std3__441_GLOBAL__N__dd0f48f0_4_k_cu_f548c2a6_29386ignoreE:
	.zero		1
	.type		_ZN39_INTERNAL_dd0f48f0_4_k_cu_f548c2a6_29384cute7productE,@object
	.size		_ZN39_INTERNAL_dd0f48f0_4_k_cu_f548c2a6_29384cute7productE,(_ZN39_INTERNAL_dd0f48f0_4_k_cu_f548c2a6_29384cuda3std3__45__cpo3endE - _ZN39_INTERNAL_dd0f48f0_4_k_cu_f548c2a6_29384cute7productE)
_ZN39_INTERNAL_dd0f48f0_4_k_cu_f548c2a6_29384cute7productE:
	.zero		1
	.type		_ZN39_INTERNAL_dd0f48f0_4_k_cu_f548c2a6_29384cuda3std3__45__cpo3endE,@object
	.size		_ZN39_INTERNAL_dd0f48f0_4_k_cu_f548c2a6_29384cuda3std3__45__cpo3endE,(_ZN39_INTERNAL_dd0f48f0_4_k_cu_f548c2a6_29384cuda3std3__419piecewise_constructE - _ZN39_INTERNAL_dd0f48f0_4_k_cu_f548c2a6_29384cuda3std3__45__cpo3endE)
_ZN39_INTERNAL_dd0f48f0_4_k_cu_f548c2a6_29384cuda3std3__45__cpo3endE:
	.zero		1
	.type		_ZN39_INTERNAL_dd0f48f0_4_k_cu_f548c2a6_29384cuda3std3__419piecewise_constructE,@object
	.size		_ZN39_INTERNAL_dd0f48f0_4_k_cu_f548c2a6_29384cuda3std3__419piecewise_constructE,(_ZN39_INTERNAL_dd0f48f0_4_k_cu_f548c2a6_29384cuda3std3__45__cpo4cendE - _ZN39_INTERNAL_dd0f48f0_4_k_cu_f548c2a6_29384cuda3std3__419piecewise_constructE)
_ZN39_INTERNAL_dd0f48f0_4_k_cu_f548c2a6_29384cuda3std3__419piecewise_constructE:
	.zero		1
	.type		_ZN39_INTERNAL_dd0f48f0_4_k_cu_f548c2a6_29384cuda3std3__45__cpo4cendE,@object
	.size		_ZN39_INTERNAL_dd0f48f0_4_k_cu_f548c2a6_29384cuda3std3__45__cpo4cendE,(_ZN39_INTERNAL_dd0f48f0_4_k_cu_f548c2a6_29384cuda3std6ranges3__45__cpo4swapE - _ZN39_INTERNAL_dd0f48f0_4_k_cu_f548c2a6_29384cuda3std3__45__cpo4cendE)
_ZN39_INTERNAL_dd0f48f0_4_k_cu_f548c2a6_29384cuda3std3__45__cpo4cendE:
	.zero		1
	.type		_ZN39_INTERNAL_dd0f48f0_4_k_cu_f548c2a6_29384cuda3std6ranges3__45__cpo4swapE,@object
	.size		_ZN39_INTERNAL_dd0f48f0_4_k_cu_f548c2a6_29384cuda3std6ranges3__45__cpo4swapE,(.L_7 - _ZN39_INTERNAL_dd0f48f0_4_k_cu_f548c2a6_29384cuda3std6ranges3__45__cpo4swapE)
_ZN39_INTERNAL_dd0f48f0_4_k_cu_f548c2a6_29384cuda3std6ranges3__45__cpo4swapE:
	.zero		1
.L_7:


//--------------------- .nv.constant0._ZN7cutlass13device_kernelINS_4conv6kernel13ConvUniversalINS1_16ConvProblemShapeILNS1_8OperatorE1ELi3EEENS1_10collective14CollectiveConvINS1_46MainloopSm90TmaGmmaWarpSpecializedImplicitGemmILS5_1ELi28ELi3EN4cute5tupleIJNSA_1CILi2EEENSC_ILi1EEESE_EEENS1_36KernelImplicitTmaWarpSpecializedSm90ELi1EEENSB_IJNSC_ILi64EEESI_NSB_IJNSC_ILi32EEEEEEEEENS_6half_tESM_NSA_8TiledMMAINSA_8MMA_AtomIJNSA_4SM904GMMA25MMA_64x64x16_F32F16F16_SSILNSQ_5MajorE0ELSS_1ELNSQ_7ScaleInE1ELST_1EEEEEENSA_6LayoutINSB_IJSE_SE_SE_EEENSB_IJNSC_ILi0EEESY_SY_EEEEENSB_IJNSA_10UnderscoreES11_S11_EEEEENS7_6detail26Sm90ImplicitGemmTileTraitsINSA_20SM90_TMA_LOAD_IM2COLENSA_14ComposedLayoutINSA_7SwizzleILi2ELi4ELi3EEENSA_18smem_ptr_flag_bitsILi16EEENSW_INSB_IJNSB_IJNSC_ILi8EEES1C_EEENSB_IJSJ_SE_EEENSB_IJSE_NSC_ILi28EEEEEEEEENSB_IJNSB_IJSJ_NSC_ILi256EEEEEENSB_IJSE_SY_EEENSB_IJSY_NSC_ILi2048EEEEEEEEEEEEEvEENS15_INSA_23SM90_TMA_LOAD_MULTICASTENS17_INS18_ILi3ELi4ELi3EEES1B_NSW_INSB_IJNSB_IJSI_SE_EEENSB_IJS1C_NSC_ILi4EEEEEES1G_EEENSB_IJS1K_NSB_IJSI_NSC_ILi512EEEEEES1M_EEEEEEEvEEEENS_8epilogue10collective6detail29Sm90TmaWarpSpecializedAdapterINS25_15DefaultEpilogueISM_NSB_IJNSB_IJllllEEESE_SY_EEES2A_NS24_6thread17LinearCombinationISM_Li1EffLNS2B_9ScaleType4KindE0ELNS_15FloatRoundStyleE2ESM_EENS_4gemm15EpilogueDefaultEEEEEvvEEEEvNT_6ParamsE --------------------------
	.section	.nv.constant0._ZN7cutlass13device_kernelINS_4conv6kernel13ConvUniversalINS1_16ConvProblemShapeILNS1_8OperatorE1ELi3EEENS1_10collective14CollectiveConvINS1_46MainloopSm90TmaGmmaWarpSpecializedImplicitGemmILS5_1ELi28ELi3EN4cute5tupleIJNSA_1CILi2EEENSC_ILi1EEESE_EEENS1_36KernelImplicitTmaWarpSpecializedSm90ELi1EEENSB_IJNSC_ILi64EEESI_NSB_IJNSC_ILi32EEEEEEEEENS_6half_tESM_NSA_8TiledMMAINSA_8MMA_AtomIJNSA_4SM904GMMA25MMA_64x64x16_F32F16F16_SSILNSQ_5MajorE0ELSS_1ELNSQ_7ScaleInE1ELST_1EEEEEENSA_6LayoutINSB_IJSE_SE_SE_EEENSB_IJNSC_ILi0EEESY_SY_EEEEENSB_IJNSA_10UnderscoreES11_S11_EEEEENS7_6detail26Sm90ImplicitGemmTileTraitsINSA_20SM90_TMA_LOAD_IM2COLENSA_14ComposedLayoutINSA_7SwizzleILi2ELi4ELi3EEENSA_18smem_ptr_flag_bitsILi16EEENSW_INSB_IJNSB_IJNSC_ILi8EEES1C_EEENSB_IJSJ_SE_EEENSB_IJSE_NSC_ILi28EEEEEEEEENSB_IJNSB_IJSJ_NSC_ILi256EEEEEENSB_IJSE_SY_EEENSB_IJSY_NSC_ILi2048EEEEEEEEEEEEEvEENS15_INSA_23SM90_TMA_LOAD_MULTICASTENS17_INS18_ILi3ELi4ELi3EEES1B_NSW_INSB_IJNSB_IJSI_SE_EEENSB_IJS1C_NSC_ILi4EEEEEES1G_EEENSB_IJS1K_NSB_IJSI_NSC_ILi512EEEEEES1M_EEEEEEEvEEEENS_8epilogue10collective6detail29Sm90TmaWarpSpecializedAdapterINS25_15DefaultEpilogueISM_NSB_IJNSB_IJllllEEESE_SY_EEES2A_NS24_6thread17LinearCombinationISM_Li1EffLNS2B_9ScaleType4KindE0ELNS_15FloatRoundStyleE2ESM_EENS_4gemm15EpilogueDefaultEEEEEvvEEEEvNT_6ParamsE,"a",@progbits
	.sectionflags	@""
	.align	4
.nv.constant0._ZN7cutlass13device_kernelINS_4conv6kernel13ConvUniversalINS1_16ConvProblemShapeILNS1_8OperatorE1ELi3EEENS1_10collective14CollectiveConvINS1_46MainloopSm90TmaGmmaWarpSpecializedImplicitGemmILS5_1ELi28ELi3EN4cute5tupleIJNSA_1CILi2EEENSC_ILi1EEESE_EEENS1_36KernelImplicitTmaWarpSpecializedSm90ELi1EEENSB_IJNSC_ILi64EEESI_NSB_IJNSC_ILi32EEEEEEEEENS_6half_tESM_NSA_8TiledMMAINSA_8MMA_AtomIJNSA_4SM904GMMA25MMA_64x64x16_F32F16F16_SSILNSQ_5MajorE0ELSS_1ELNSQ_7ScaleInE1ELST_1EEEEEENSA_6LayoutINSB_IJSE_SE_SE_EEENSB_IJNSC_ILi0EEESY_SY_EEEEENSB_IJNSA_10UnderscoreES11_S11_EEEEENS7_6detail26Sm90ImplicitGemmTileTraitsINSA_20SM90_TMA_LOAD_IM2COLENSA_14ComposedLayoutINSA_7SwizzleILi2ELi4ELi3EEENSA_18smem_ptr_flag_bitsILi16EEENSW_INSB_IJNSB_IJNSC_ILi8EEES1C_EEENSB_IJSJ_SE_EEENSB_IJSE_NSC_ILi28EEEEEEEEENSB_IJNSB_IJSJ_NSC_ILi256EEEEEENSB_IJSE_SY_EEENSB_IJSY_NSC_ILi2048EEEEEEEEEEEEEvEENS15_INSA_23SM90_TMA_LOAD_MULTICASTENS17_INS18_ILi3ELi4ELi3EEES1B_NSW_INSB_IJNSB_IJSI_SE_EEENSB_IJS1C_NSC_ILi4EEEEEES1G_EEENSB_IJS1K_NSB_IJSI_NSC_ILi512EEEEEES1M_EEEEEEEvEEEENS_8epilogue10collective6detail29Sm90TmaWarpSpecializedAdapterINS25_15DefaultEpilogueISM_NSB_IJNSB_IJllllEEESE_SY_EEES2A_NS24_6thread17LinearCombinationISM_Li1EffLNS2B_9ScaleType4KindE0ELNS_15FloatRoundStyleE2ESM_EENS_4gemm15EpilogueDefaultEEEEEvvEEEEvNT_6ParamsE:
	.zero		1664


//--------------------- SYMBOLS --------------------------

	.type		.nv.reservedSmem.offset0,@object
	.size		.nv.reservedSmem.offset0,0x4
